// auto-generated by cutlass_sweep.fmha — config: {"arch": "sm_90", "direction": "fwd", "dtype": "fp16", "head_dim": 96, "mask": "causal", "schedule": "pingpong", "tile_kv": 128, "tile_q": 128}
#include "cutlass/cutlass.h"
#include "cute/tensor.hpp"
#include "cutlass/device_kernel.h"
#include "cutlass/kernel_hardware_info.h"
#include "88_hopper_fmha/collective/fmha_fusion.hpp"
#include "88_hopper_fmha/kernel/fmha_kernel_builder.hpp"

using namespace cute;
using Element = cutlass::half_t;
using TileShape = Shape<_128, _128, _96>;
using StrideQ = cute::tuple<int, _1, cute::tuple<int, int>>;
using StrideK = cute::tuple<int, _1, cute::tuple<int, int>>;
using StrideV = cute::tuple<int, cute::_1, cute::tuple<int, int>>;

using Kernel = typename cutlass::fmha::kernel::FmhaBuilder<
    Element, float, float,
    TileShape, StrideQ, StrideK, StrideV,
    cutlass::fmha::collective::CausalFusion,
    cutlass::gemm::KernelTmaWarpSpecializedPingpong
  >::Kernel;

auto* _anchor = &cutlass::device_kernel<Kernel>;


// ===== COMPILED SASS (sm_90a) =====

	.target	sm_90a

	.elftype	@"ET_EXEC"


//--------------------- .note.nv.tkinfo           --------------------------
	.section	.note.nv.tkinfo,"",@"SHT_NOTE"
	.sectionflags	@"SHF_NOTE_NV_TKINFO"
	.tkinfo
        /*0018*/ 	.word	0x00000002
        /*0030*/ 	.string	""
        /*0030*/ 	.string	"ptxas"
        /*0030*/ 	.string	"Cuda compilation tools, release 13.0, V13.0.88"
        /*0030*/ 	.string	"Build cuda_13.0.r13.0/compiler.36424714_0"
        /*0030*/ 	.string	"-arch sm_90a -m 64 "



//--------------------- .note.nv.cuinfo           --------------------------
	.section	.note.nv.cuinfo,"",@"SHT_NOTE"
	.sectionflags	@"SHF_NOTE_NV_CUINFO"
        /*0018*/ 	.short	0x0002
        /*001a*/ 	.short	0x005a
        /*001c*/ 	.short	0x0082
	.zero		2


//--------------------- .nv.info                  --------------------------
	.section	.nv.info,"",@"SHT_CUDA_INFO"
	.align	4


	//----- nvinfo : EIATTR_REGCOUNT
	.align		4
        /*0000*/ 	.byte	0x04, 0x2f
        /*0002*/ 	.short	(.L_16 - .L_15)
	.align		4
.L_15:
        /*0004*/ 	.word	index@(_ZN7cutlass13device_kernelINS_4fmha6kernel28FmhaKernelTmaWarpSpecializedINS1_10collective30FmhaMainloopTmaWarpSpecializedINS_6half_tEffN4cute5tupleIJNS7_1CILi128EEESA_NS9_ILi96EEEEEENS8_IJiNS9_ILi1EEENS8_IJiiEEEEEESF_SF_NS4_12CausalFusionEJNS2_6OptionILNS2_3TagE0ENS9_ILb1EEEEENSH_ILSI_2ESJ_EEEEENS4_15FmhaFwdEpilogueIS6_fNS8_IJNS9_ILi64EEESB_SA_EEEEENS2_23PersistentTileSchedulerEJSK_SL_EEEEEvNT_6ParamsE)
        /*0008*/ 	.word	0x000000a8


	//----- nvinfo : EIATTR_FRAME_SIZE
	.align		4
.L_16:
        /*000c*/ 	.byte	0x04, 0x11
        /*000e*/ 	.short	(.L_18 - .L_17)
	.align		4
.L_17:
        /*0010*/ 	.word	index@($__internal_0_$__cuda_sm20_rcp_rn_f32_slowpath)
        /*0014*/ 	.word	0x00000000


	//----- nvinfo : EIATTR_FRAME_SIZE
	.align		4
.L_18:
        /*0018*/ 	.byte	0x04, 0x11
        /*001a*/ 	.short	(.L_20 - .L_19)
	.align		4
.L_19:
        /*001c*/ 	.word	index@(_ZN7cutlass13device_kernelINS_4fmha6kernel28FmhaKernelTmaWarpSpecializedINS1_10collective30FmhaMainloopTmaWarpSpecializedINS_6half_tEffN4cute5tupleIJNS7_1CILi128EEESA_NS9_ILi96EEEEEENS8_IJiNS9_ILi1EEENS8_IJiiEEEEEESF_SF_NS4_12CausalFusionEJNS2_6OptionILNS2_3TagE0ENS9_ILb1EEEEENSH_ILSI_2ESJ_EEEEENS4_15FmhaFwdEpilogueIS6_fNS8_IJNS9_ILi64EEESB_SA_EEEEENS2_23PersistentTileSchedulerEJSK_SL_EEEEEvNT_6ParamsE)
        /*0020*/ 	.word	0x00000000


	//----- nvinfo : EIATTR_MIN_STACK_SIZE
	.align		4
.L_20:
        /*0024*/ 	.byte	0x04, 0x12
        /*0026*/ 	.short	(.L_22 - .L_21)
	.align		4
.L_21:
        /*0028*/ 	.word	index@(_ZN7cutlass13device_kernelINS_4fmha6kernel28FmhaKernelTmaWarpSpecializedINS1_10collective30FmhaMainloopTmaWarpSpecializedINS_6half_tEffN4cute5tupleIJNS7_1CILi128EEESA_NS9_ILi96EEEEEENS8_IJiNS9_ILi1EEENS8_IJiiEEEEEESF_SF_NS4_12CausalFusionEJNS2_6OptionILNS2_3TagE0ENS9_ILb1EEEEENSH_ILSI_2ESJ_EEEEENS4_15FmhaFwdEpilogueIS6_fNS8_IJNS9_ILi64EEESB_SA_EEEEENS2_23PersistentTileSchedulerEJSK_SL_EEEEEvNT_6ParamsE)
        /*002c*/ 	.word	0x00000000
.L_22:


//--------------------- .nv.compat                --------------------------
	.section	.nv.compat,"",@"SHT_CUDA_COMPAT_INFO"
	.align	4
        /*0000*/ 	.byte	0x02, 0x09, 0x01, 0x00, 0x02, 0x02, 0x04, 0x00, 0x02, 0x05, 0x05, 0x00, 0x03, 0x07, 0x01, 0x01
        /*0010*/ 	.byte	0x02, 0x03, 0x01, 0x00, 0x02, 0x06, 0x01, 0x00, 0x04, 0x0b, 0x08, 0x00, 0x00, 0x00, 0x00, 0x00
        /*0020*/ 	.byte	0x00, 0x00, 0x00, 0x00


//--------------------- .nv.info._ZN7cutlass13device_kernelINS_4fmha6kernel28FmhaKernelTmaWarpSpecializedINS1_10collective30FmhaMainloopTmaWarpSpecializedINS_6half_tEffN4cute5tupleIJNS7_1CILi128EEESA_NS9_ILi96EEEEEENS8_IJiNS9_ILi1EEENS8_IJiiEEEEEESF_SF_NS4_12CausalFusionEJNS2_6OptionILNS2_3TagE0ENS9_ILb1EEEEENSH_ILSI_2ESJ_EEEEENS4_15FmhaFwdEpilogueIS6_fNS8_IJNS9_ILi64EEESB_SA_EEEEENS2_23PersistentTileSchedulerEJSK_SL_EEEEEvNT_6ParamsE --------------------------
	.section	.nv.info._ZN7cutlass13device_kernelINS_4fmha6kernel28FmhaKernelTmaWarpSpecializedINS1_10collective30FmhaMainloopTmaWarpSpecializedINS_6half_tEffN4cute5tupleIJNS7_1CILi128EEESA_NS9_ILi96EEEEEENS8_IJiNS9_ILi1EEENS8_IJiiEEEEEESF_SF_NS4_12CausalFusionEJNS2_6OptionILNS2_3TagE0ENS9_ILb1EEEEENSH_ILSI_2ESJ_EEEEENS4_15FmhaFwdEpilogueIS6_fNS8_IJNS9_ILi64EEESB_SA_EEEEENS2_23PersistentTileSchedulerEJSK_SL_EEEEEvNT_6ParamsE,"",@"SHT_CUDA_INFO"
	.sectionflags	@""
	.align	4


	//----- nvinfo : EIATTR_CUDA_API_VERSION
	.align		4
        /*0000*/ 	.byte	0x04, 0x37
        /*0002*/ 	.short	(.L_24 - .L_23)
.L_23:
        /*0004*/ 	.word	0x00000082


	//----- nvinfo : EIATTR_KPARAM_INFO
	.align		4
.L_24:
        /*0008*/ 	.byte	0x04, 0x17
        /*000a*/ 	.short	(.L_26 - .L_25)
.L_25:
        /*000c*/ 	.word	0x00000000
        /*0010*/ 	.short	0x0000
        /*0012*/ 	.short	0x0070
        /*0014*/ 	.byte	0x00, 0xf0, 0x01, 0x20


	//----- nvinfo : EIATTR_SPARSE_MMA_MASK
	.align		4
.L_26:
        /*0018*/ 	.byte	0x03, 0x50
        /*001a*/ 	.short	0x0000


	//----- nvinfo : EIATTR_MAXREG_COUNT
	.align		4
        /*001c*/ 	.byte	0x03, 0x1b
        /*001e*/ 	.short	0x00a8


	//----- nvinfo : EIATTR_NUM_BARRIERS
	.align		4
        /*0020*/ 	.byte	0x02, 0x4c
        /*0022*/ 	.byte	0x02
	.zero		1


	//----- nvinfo : EIATTR_EXTERNS
	.align		4
        /*0024*/ 	.byte	0x04, 0x0f
        /*0026*/ 	.short	(.L_28 - .L_27)


	//   ....[0]....
	.align		4
.L_27:
        /*0028*/ 	.word	index@(__assertfail)


	//----- nvinfo : EIATTR_MERCURY_ISA_VERSION
	.align		4
.L_28:
        /*002c*/ 	.byte	0x03, 0x5f
        /*002e*/ 	.short	0x0101


	//----- nvinfo : EIATTR_INT_WARP_WIDE_INSTR_OFFSETS
	.align		4
        /*0030*/ 	.byte	0x04, 0x31
        /*0032*/ 	.short	(.L_30 - .L_29)


	//   ....[0]....
.L_29:
        /*0034*/ 	.word	0x00000760


	//   ....[1]....
        /*0038*/ 	.word	0x00000770


	//   ....[2]....
        /*003c*/ 	.word	0x00000780


	//   ....[3]....
        /*0040*/ 	.word	0x00000790


	//   ....[4]....
        /*0044*/ 	.word	0x00000800


	//   ....[5]....
        /*0048*/ 	.word	0x000009c0


	//   ....[6]....
        /*004c*/ 	.word	0x00000a70


	//----- nvinfo : EIATTR_COOP_GROUP_MASK_REGIDS
	.align		4
.L_30:
        /*0050*/ 	.byte	0x04, 0x29
        /*0052*/ 	.short	(.L_32 - .L_31)


	//   ....[0]....
.L_31:
        /*0054*/ 	.word	0xffffffff


	//   ....[1]....
        /*0058*/ 	.word	0xffffffff


	//   ....[2]....
        /*005c*/ 	.word	0xffffffff


	//   ....[3]....
        /*0060*/ 	.word	0xffffffff


	//   ....[4]....
        /*0064*/ 	.word	0xffffffff


	//   ....[5]....
        /*0068*/ 	.word	0xffffffff


	//   ....[6]....
        /*006c*/ 	.word	0xffffffff


	//   ....[7]....
        /*0070*/ 	.word	0xffffffff


	//   ....[8]....
        /*0074*/ 	.word	0xffffffff


	//   ....[9]....
        /*0078*/ 	.word	0xffffffff


	//   ....[10]....
        /*007c*/ 	.word	0xffffffff


	//   ....[11]....
        /*0080*/ 	.word	0xffffffff


	//   ....[12]....
        /*0084*/ 	.word	0xffffffff


	//   ....[13]....
        /*0088*/ 	.word	0xffffffff


	//   ....[14]....
        /*008c*/ 	.word	0xffffffff


	//   ....[15]....
        /*0090*/ 	.word	0xffffffff


	//   ....[16]....
        /*0094*/ 	.word	0xffffffff


	//   ....[17]....
        /*0098*/ 	.word	0xffffffff


	//   ....[18]....
        /*009c*/ 	.word	0xffffffff


	//   ....[19]....
        /*00a0*/ 	.word	0xffffffff


	//   ....[20]....
        /*00a4*/ 	.word	0xffffffff


	//   ....[21]....
        /*00a8*/ 	.word	0xffffffff


	//----- nvinfo : EIATTR_COOP_GROUP_INSTR_OFFSETS
	.align		4
.L_32:
        /*00ac*/ 	.byte	0x04, 0x28
        /*00ae*/ 	.short	(.L_34 - .L_33)


	//   ....[0]....
.L_33:
        /*00b0*/ 	.word	0x00000070


	//   ....[1]....
        /*00b4*/ 	.word	0x000000a0


	//   ....[2]....
        /*00b8*/ 	.word	0x000001d0


	//   ....[3]....
        /*00bc*/ 	.word	0x000003e0


	//   ....[4]....
        /*00c0*/ 	.word	0x000005a0


	//   ....[5]....
        /*00c4*/ 	.word	0x00000700


	//   ....[6]....
        /*00c8*/ 	.word	0x00002180


	//   ....[7]....
        /*00cc*/ 	.word	0x000021c0


	//   ....[8]....
        /*00d0*/ 	.word	0x00002a30


	//   ....[9]....
        /*00d4*/ 	.word	0x00002b60


	//   ....[10]....
        /*00d8*/ 	.word	0x00004850


	//   ....[11]....
        /*00dc*/ 	.word	0x00004870


	//   ....[12]....
        /*00e0*/ 	.word	0x000051f0


	//   ....[13]....
        /*00e4*/ 	.word	0x00005310


	//   ....[14]....
        /*00e8*/ 	.word	0x00007910


	//   ....[15]....
        /*00ec*/ 	.word	0x00007a10


	//   ....[16]....
        /*00f0*/ 	.word	0x00008650


	//   ....[17]....
        /*00f4*/ 	.word	0x00008780


	//   ....[18]....
        /*00f8*/ 	.word	0x0000a3f0


	//   ....[19]....
        /*00fc*/ 	.word	0x0000a430


	//   ....[20]....
        /*0100*/ 	.word	0x0000a470


	//   ....[21]....
        /*0104*/ 	.word	0x0000a480


	//----- nvinfo : EIATTR_REG_RECONFIG
	.align		4
.L_34:
        /*0108*/ 	.byte	0x01, 0x54
	.zero		2


	//----- nvinfo : EIATTR_SYSCALL_OFFSETS
	.align		4
        /*010c*/ 	.byte	0x04, 0x46
        /*010e*/ 	.short	(.L_36 - .L_35)


	//   ....[0]....
.L_35:
        /*0110*/ 	.word	0x0000afc0


	//   ....[1]....
        /*0114*/ 	.word	0x0000b120


	//----- nvinfo : EIATTR_MBARRIER_INSTR_OFFSETS
	.align		4
.L_36:
        /*0118*/ 	.byte	0x04, 0x39
        /*011a*/ 	.short	(.L_38 - .L_37)


	//   ....[0]....
.L_37:
        /*011c*/ 	.word	0x00000390
        /*0120*/ 	.word	0x000000ff
        /*0124*/ 	.word	0x00028450
        /*0128*/ 	.short	0x0100
        /*012a*/ 	.byte	0x08
	.zero		1


	//   ....[1]....
        /*012c*/ 	.word	0x000003a0
        /*0130*/ 	.word	0x000000ff
        /*0134*/ 	.word	0x00028460
        /*0138*/ 	.short	0x0100
        /*013a*/ 	.byte	0x08
	.zero		1


	//   ....[2]....
        /*013c*/ 	.word	0x000003b0
        /*0140*/ 	.word	0x000000ff
        /*0144*/ 	.word	0x00028458
        /*0148*/ 	.short	0x0100
        /*014a*/ 	.byte	0x08
	.zero		1


	//   ....[3]....
        /*014c*/ 	.word	0x000003c0
        /*0150*/ 	.word	0x000000ff
        /*0154*/ 	.word	0x00028468
        /*0158*/ 	.short	0x0100
        /*015a*/ 	.byte	0x08
	.zero		1


	//   ....[4]....
        /*015c*/ 	.word	0x000004f0
        /*0160*/ 	.word	0x000000ff
        /*0164*/ 	.word	0x00028400
        /*0168*/ 	.short	0x0100
        /*016a*/ 	.byte	0x08
	.zero		1


	//   ....[5]....
        /*016c*/ 	.word	0x00000500
        /*0170*/ 	.word	0x000000ff
        /*0174*/ 	.word	0x00028428
        /*0178*/ 	.short	0x0100
        /*017a*/ 	.byte	0x08
	.zero		1


	//   ....[6]....
        /*017c*/ 	.word	0x00000510
        /*0180*/ 	.word	0x000000ff
        /*0184*/ 	.word	0x00028408
        /*0188*/ 	.short	0x0100
        /*018a*/ 	.byte	0x08
	.zero		1


	//   ....[7]....
        /*018c*/ 	.word	0x00000520
        /*0190*/ 	.word	0x000000ff
        /*0194*/ 	.word	0x00028430
        /*0198*/ 	.short	0x0100
        /*019a*/ 	.byte	0x08
	.zero		1


	//   ....[8]....
        /*019c*/ 	.word	0x00000530
        /*01a0*/ 	.word	0x000000ff
        /*01a4*/ 	.word	0x00028410
        /*01a8*/ 	.short	0x0100
        /*01aa*/ 	.byte	0x08
	.zero		1


	//   ....[9]....
        /*01ac*/ 	.word	0x00000540
        /*01b0*/ 	.word	0x000000ff
        /*01b4*/ 	.word	0x00028438
        /*01b8*/ 	.short	0x0100
        /*01ba*/ 	.byte	0x08
	.zero		1


	//   ....[10]....
        /*01bc*/ 	.word	0x00000550
        /*01c0*/ 	.word	0x000000ff
        /*01c4*/ 	.word	0x00028418
        /*01c8*/ 	.short	0x0100
        /*01ca*/ 	.byte	0x08
	.zero		1


	//   ....[11]....
        /*01cc*/ 	.word	0x00000560
        /*01d0*/ 	.word	0x000000ff
        /*01d4*/ 	.word	0x00028440
        /*01d8*/ 	.short	0x0100
        /*01da*/ 	.byte	0x08
	.zero		1


	//   ....[12]....
        /*01dc*/ 	.word	0x00000570
        /*01e0*/ 	.word	0x000000ff
        /*01e4*/ 	.word	0x00028420
        /*01e8*/ 	.short	0x0100
        /*01ea*/ 	.byte	0x08
	.zero		1


	//   ....[13]....
        /*01ec*/ 	.word	0x00000580
        /*01f0*/ 	.word	0x000000ff
        /*01f4*/ 	.word	0x00028448
        /*01f8*/ 	.short	0x0100
        /*01fa*/ 	.byte	0x08
	.zero		1


	//   ....[14]....
        /*01fc*/ 	.word	0x000006b0
        /*0200*/ 	.word	0x000000ff
        /*0204*/ 	.word	0x00028470
        /*0208*/ 	.short	0x0100
        /*020a*/ 	.byte	0x08
	.zero		1


	//   ....[15]....
        /*020c*/ 	.word	0x000006c0
        /*0210*/ 	.word	0x000000ff
        /*0214*/ 	.word	0x00028480
        /*0218*/ 	.short	0x0100
        /*021a*/ 	.byte	0x08
	.zero		1


	//   ....[16]....
        /*021c*/ 	.word	0x000006d0
        /*0220*/ 	.word	0x000000ff
        /*0224*/ 	.word	0x00028478
        /*0228*/ 	.short	0x0100
        /*022a*/ 	.byte	0x08
	.zero		1


	//   ....[17]....
        /*022c*/ 	.word	0x000006e0
        /*0230*/ 	.word	0x000000ff
        /*0234*/ 	.word	0x00028488
        /*0238*/ 	.short	0x0100
        /*023a*/ 	.byte	0x08
	.zero		1


	//   ....[18]....
        /*023c*/ 	.word	0x00000820
        /*0240*/ 	.word	0x000000ff
        /*0244*/ 	.word	0x00028490
        /*0248*/ 	.short	0x0100
        /*024a*/ 	.byte	0x06
	.zero		1


	//   ....[19]....
        /*024c*/ 	.word	0x00000830
        /*0250*/ 	.word	0x000000ff
        /*0254*/ 	.word	0x00028498
        /*0258*/ 	.short	0x0100
        /*025a*/ 	.byte	0x06
	.zero		1


	//   ....[20]....
        /*025c*/ 	.word	0x00000840
        /*0260*/ 	.word	0x000000ff
        /*0264*/ 	.word	0x000284a0
        /*0268*/ 	.short	0x0100
        /*026a*/ 	.byte	0x06
	.zero		1


	//   ....[21]....
        /*026c*/ 	.word	0x00000850
        /*0270*/ 	.word	0x000000ff
        /*0274*/ 	.word	0x000284a8
        /*0278*/ 	.short	0x0100
        /*027a*/ 	.byte	0x06
	.zero		1


	//   ....[22]....
        /*027c*/ 	.word	0x00000950
        /*0280*/ 	.word	0x000000ff
        /*0284*/ 	.word	0x000284c0
        /*0288*/ 	.short	0x0100
        /*028a*/ 	.byte	0x08
	.zero		1


	//   ....[23]....
        /*028c*/ 	.word	0x00000960
        /*0290*/ 	.word	0x000000ff
        /*0294*/ 	.word	0x000284d8
        /*0298*/ 	.short	0x0100
        /*029a*/ 	.byte	0x08
	.zero		1


	//   ....[24]....
        /*029c*/ 	.word	0x00000970
        /*02a0*/ 	.word	0x000000ff
        /*02a4*/ 	.word	0x000284c8
        /*02a8*/ 	.short	0x0100
        /*02aa*/ 	.byte	0x08
	.zero		1


	//   ....[25]....
        /*02ac*/ 	.word	0x00000980
        /*02b0*/ 	.word	0x000000ff
        /*02b4*/ 	.word	0x000284e0
        /*02b8*/ 	.short	0x0100
        /*02ba*/ 	.byte	0x08
	.zero		1


	//   ....[26]....
        /*02bc*/ 	.word	0x00000990
        /*02c0*/ 	.word	0x000000ff
        /*02c4*/ 	.word	0x000284d0
        /*02c8*/ 	.short	0x0100
        /*02ca*/ 	.byte	0x08
	.zero		1


	//   ....[27]....
        /*02cc*/ 	.word	0x000009a0
        /*02d0*/ 	.word	0x000000ff
        /*02d4*/ 	.word	0x000284e8
        /*02d8*/ 	.short	0x0100
        /*02da*/ 	.byte	0x08
	.zero		1


	//   ....[28]....
        /*02dc*/ 	.word	0x00000aa0
        /*02e0*/ 	.word	0x000000ff
        /*02e4*/ 	.word	0x000284b0
        /*02e8*/ 	.short	0x0100
        /*02ea*/ 	.byte	0x06
	.zero		1


	//   ....[29]....
        /*02ec*/ 	.word	0x000013c0
        /*02f0*/ 	.word	0x000000ff
        /*02f4*/ 	.word	0x00028450
        /*02f8*/ 	.short	0x010a
        /*02fa*/ 	.byte	0x04
	.zero		1


	//   ....[30]....
        /*02fc*/ 	.word	0x00001470
        /*0300*/ 	.word	0x000000ff
        /*0304*/ 	.word	0x00028400
        /*0308*/ 	.short	0x010a
        /*030a*/ 	.byte	0x1f
	.zero		1


	//   ....[31]....
        /*030c*/ 	.word	0x00001490
        /*0310*/ 	.word	0x000000ff
        /*0314*/ 	.word	0xfffffff8
        /*0318*/ 	.short	0x010a
        /*031a*/ 	.byte	0x1c
	.zero		1


	//   ....[32]....
        /*031c*/ 	.word	0x00003c10
        /*0320*/ 	.word	0x0000001a
        /*0324*/ 	.word	0x00000000
        /*0328*/ 	.short	0x0101
        /*032a*/ 	.byte	0x1e
	.zero		1


	//   ....[33]....
        /*032c*/ 	.word	0x00003f50
        /*0330*/ 	.word	0x000000ff
        /*0334*/ 	.word	0x00028400
        /*0338*/ 	.short	0x010a
        /*033a*/ 	.byte	0x06
	.zero		1


	//   ....[34]....
        /*033c*/ 	.word	0x00004270
        /*0340*/ 	.word	0x000000ff
        /*0344*/ 	.word	0x00000000
        /*0348*/ 	.short	0x0101
        /*034a*/ 	.byte	0x1f
	.zero		1


	//   ....[35]....
        /*034c*/ 	.word	0x000043a0
        /*0350*/ 	.word	0x000000ff
        /*0354*/ 	.word	0x00028400
        /*0358*/ 	.short	0x010a
        /*035a*/ 	.byte	0x06
	.zero		1


	//   ....[36]....
        /*035c*/ 	.word	0x00006410
        /*0360*/ 	.word	0x000000ff
        /*0364*/ 	.word	0x00028400
        /*0368*/ 	.short	0x010a
        /*036a*/ 	.byte	0x06
	.zero		1


	//   ....[37]....
        /*036c*/ 	.word	0x00006900
        /*0370*/ 	.word	0x000000ff
        /*0374*/ 	.word	0x00028400
        /*0378*/ 	.short	0x010a
        /*037a*/ 	.byte	0x06
	.zero		1


	//   ....[38]....
        /*037c*/ 	.word	0x00006c10
        /*0380*/ 	.word	0x000000ff
        /*0384*/ 	.word	0x00000000
        /*0388*/ 	.short	0x0101
        /*038a*/ 	.byte	0x06
	.zero		1


	//   ....[39]....
        /*038c*/ 	.word	0x00006cc0
        /*0390*/ 	.word	0x000000ff
        /*0394*/ 	.word	0x00000000
        /*0398*/ 	.short	0x0101
        /*039a*/ 	.byte	0x06
	.zero		1


	//   ....[40]....
        /*039c*/ 	.word	0x00006e60
        /*03a0*/ 	.word	0x000000ff
        /*03a4*/ 	.word	0x00028400
        /*03a8*/ 	.short	0x010a
        /*03aa*/ 	.byte	0x06
	.zero		1


	//   ....[41]....
        /*03ac*/ 	.word	0x000098f0
        /*03b0*/ 	.word	0x000000ff
        /*03b4*/ 	.word	0x00028400
        /*03b8*/ 	.short	0x010a
        /*03ba*/ 	.byte	0x06
	.zero		1


	//   ....[42]....
        /*03bc*/ 	.word	0x00009dd0
        /*03c0*/ 	.word	0x000000ff
        /*03c4*/ 	.word	0x00028400
        /*03c8*/ 	.short	0x010a
        /*03ca*/ 	.byte	0x06
	.zero		1


	//   ....[43]....
        /*03cc*/ 	.word	0x0000a0e0
        /*03d0*/ 	.word	0x000000ff
        /*03d4*/ 	.word	0x00000000
        /*03d8*/ 	.short	0x0101
        /*03da*/ 	.byte	0x06
	.zero		1


	//   ....[44]....
        /*03dc*/ 	.word	0x0000a190
        /*03e0*/ 	.word	0x000000ff
        /*03e4*/ 	.word	0x00000000
        /*03e8*/ 	.short	0x0101
        /*03ea*/ 	.byte	0x06
	.zero		1


	//   ....[45]....
        /*03ec*/ 	.word	0x0000a340
        /*03f0*/ 	.word	0x000000ff
        /*03f4*/ 	.word	0x00000000
        /*03f8*/ 	.short	0x0101
        /*03fa*/ 	.byte	0x04
	.zero		1


	//   ....[46]....
        /*03fc*/ 	.word	0x0000a3c0
        /*0400*/ 	.word	0x000000ff
        /*0404*/ 	.word	0x00000000
        /*0408*/ 	.short	0x0101
        /*040a*/ 	.byte	0x1e
	.zero		1


	//   ....[47]....
        /*040c*/ 	.word	0x0000a9c0
        /*0410*/ 	.word	0x000000ff
        /*0414*/ 	.word	0x00000008
        /*0418*/ 	.short	0x010a
        /*041a*/ 	.byte	0x1c
	.zero		1


	//   ....[48]....
        /*041c*/ 	.word	0x0000bcf0
        /*0420*/ 	.word	0x00000000
        /*0424*/ 	.word	0x00028490
        /*0428*/ 	.short	0x0101
        /*042a*/ 	.byte	0x27
	.zero		1


	//   ....[49]....
        /*042c*/ 	.word	0x0000c0b0
        /*0430*/ 	.word	0x00000007
        /*0434*/ 	.word	0x00028460
        /*0438*/ 	.short	0x010a
        /*043a*/ 	.byte	0x3f
	.zero		1


	//   ....[50]....
        /*043c*/ 	.word	0x0000c3d0
        /*0440*/ 	.word	0x00000007
        /*0444*/ 	.word	0x000284b0
        /*0448*/ 	.short	0x0101
        /*044a*/ 	.byte	0x3f
	.zero		1


	//   ....[51]....
        /*044c*/ 	.word	0x0000c3e0
        /*0450*/ 	.word	0x00000007
        /*0454*/ 	.word	0x000284b0
        /*0458*/ 	.short	0x010a
        /*045a*/ 	.byte	0x3f
	.zero		1


	//   ....[52]....
        /*045c*/ 	.word	0x0000c480
        /*0460*/ 	.word	0x00000004
        /*0464*/ 	.word	0x00028460
        /*0468*/ 	.short	0x010a
        /*046a*/ 	.byte	0x3f
	.zero		1


	//   ....[53]....
        /*046c*/ 	.word	0x0000cb40
        /*0470*/ 	.word	0x00000008
        /*0474*/ 	.word	0x00028428
        /*0478*/ 	.short	0x010a
        /*047a*/ 	.byte	0x3f
	.zero		1


	//   ....[54]....
        /*047c*/ 	.word	0x0000ce60
        /*0480*/ 	.word	0x00000005
        /*0484*/ 	.word	0x000284b0
        /*0488*/ 	.short	0x0101
        /*048a*/ 	.byte	0x3f
	.zero		1


	//   ....[55]....
        /*048c*/ 	.word	0x0000ce70
        /*0490*/ 	.word	0x00000005
        /*0494*/ 	.word	0x000284b0
        /*0498*/ 	.short	0x010a
        /*049a*/ 	.byte	0x3f
	.zero		1


	//   ....[56]....
        /*049c*/ 	.word	0x0000cf20
        /*04a0*/ 	.word	0x00000007
        /*04a4*/ 	.word	0x00028428
        /*04a8*/ 	.short	0x010a
        /*04aa*/ 	.byte	0x3f
	.zero		1


	//   ....[57]....
        /*04ac*/ 	.word	0x0000d290
        /*04b0*/ 	.word	0x00000007
        /*04b4*/ 	.word	0x00028428
        /*04b8*/ 	.short	0x010a
        /*04ba*/ 	.byte	0x3f
	.zero		1


	//   ....[58]....
        /*04bc*/ 	.word	0x0000d5d0
        /*04c0*/ 	.word	0x00000007
        /*04c4*/ 	.word	0x00028428
        /*04c8*/ 	.short	0x010a
        /*04ca*/ 	.byte	0x3f
	.zero		1


	//   ....[59]....
        /*04cc*/ 	.word	0x0000d960
        /*04d0*/ 	.word	0x00000003
        /*04d4*/ 	.word	0x00028450
        /*04d8*/ 	.short	0x010a
        /*04da*/ 	.byte	0x3f
	.zero		1


	//   ....[60]....
        /*04dc*/ 	.word	0x0000d9c0
        /*04e0*/ 	.word	0x00000005
        /*04e4*/ 	.word	0x00028400
        /*04e8*/ 	.short	0x010a
        /*04ea*/ 	.byte	0x3f
	.zero		1


	//   ....[61]....
        /*04ec*/ 	.word	0x0000da20
        /*04f0*/ 	.word	0x00000000
        /*04f4*/ 	.word	0xfffffff8
        /*04f8*/ 	.short	0x010a
        /*04fa*/ 	.byte	0x3f
	.zero		1


	//   ....[62]....
        /*04fc*/ 	.word	0x0000da80
        /*0500*/ 	.word	0x00000008
        /*0504*/ 	.word	0x00028400
        /*0508*/ 	.short	0x010a
        /*050a*/ 	.byte	0x3f
	.zero		1


	//   ....[63]....
        /*050c*/ 	.word	0x0000dae0
        /*0510*/ 	.word	0x0000000d
        /*0514*/ 	.word	0x00028400
        /*0518*/ 	.short	0x010a
        /*051a*/ 	.byte	0x3f
	.zero		1


	//   ....[64]....
        /*051c*/ 	.word	0x0000db40
        /*0520*/ 	.word	0x00000008
        /*0524*/ 	.word	0x00028400
        /*0528*/ 	.short	0x010a
        /*052a*/ 	.byte	0x3f
	.zero		1


	//   ....[65]....
        /*052c*/ 	.word	0x0000dba0
        /*0530*/ 	.word	0x0000000b
        /*0534*/ 	.word	0x00028400
        /*0538*/ 	.short	0x010a
        /*053a*/ 	.byte	0x3f
	.zero		1


	//   ....[66]....
        /*053c*/ 	.word	0x0000dc00
        /*0540*/ 	.word	0x00000009
        /*0544*/ 	.word	0x00028400
        /*0548*/ 	.short	0x010a
        /*054a*/ 	.byte	0x3f
	.zero		1


	//   ....[67]....
        /*054c*/ 	.word	0x0000dc60
        /*0550*/ 	.word	0x00000003
        /*0554*/ 	.word	0x00000008
        /*0558*/ 	.short	0x010a
        /*055a*/ 	.byte	0x3f
	.zero		1


	//   ....[68]....
        /*055c*/ 	.word	0x0000dd30
        /*0560*/ 	.word	0x00000007
        /*0564*/ 	.word	0x00028460
        /*0568*/ 	.short	0x010a
        /*056a*/ 	.byte	0x3f
	.zero		1


	//   ....[69]....
        /*056c*/ 	.word	0x0000dd80
        /*0570*/ 	.word	0x00000007
        /*0574*/ 	.word	0x000284b0
        /*0578*/ 	.short	0x010a
        /*057a*/ 	.byte	0x3f
	.zero		1


	//   ....[70]....
        /*057c*/ 	.word	0x0000ddd0
        /*0580*/ 	.word	0x00000004
        /*0584*/ 	.word	0x00028460
        /*0588*/ 	.short	0x010a
        /*058a*/ 	.byte	0x3f
	.zero		1


	//   ....[71]....
        /*058c*/ 	.word	0x0000dea0
        /*0590*/ 	.word	0x00000008
        /*0594*/ 	.word	0x00028428
        /*0598*/ 	.short	0x010a
        /*059a*/ 	.byte	0x3f
	.zero		1


	//   ....[72]....
        /*059c*/ 	.word	0x0000def0
        /*05a0*/ 	.word	0x00000005
        /*05a4*/ 	.word	0x000284b0
        /*05a8*/ 	.short	0x010a
        /*05aa*/ 	.byte	0x3f
	.zero		1


	//   ....[73]....
        /*05ac*/ 	.word	0x0000df40
        /*05b0*/ 	.word	0x00000007
        /*05b4*/ 	.word	0x00028428
        /*05b8*/ 	.short	0x010a
        /*05ba*/ 	.byte	0x3f
	.zero		1


	//   ....[74]....
        /*05bc*/ 	.word	0x0000df90
        /*05c0*/ 	.word	0x00000007
        /*05c4*/ 	.word	0x00028428
        /*05c8*/ 	.short	0x010a
        /*05ca*/ 	.byte	0x3f
	.zero		1


	//   ....[75]....
        /*05cc*/ 	.word	0x0000dfe0
        /*05d0*/ 	.word	0x00000007
        /*05d4*/ 	.word	0x00028428
        /*05d8*/ 	.short	0x010a
        /*05da*/ 	.byte	0x3f
	.zero		1


	//----- nvinfo : EIATTR_NUM_MBARRIERS
	.align		4
.L_38:
        /*05dc*/ 	.byte	0x03, 0x38
        /*05de*/ 	.short	0x001d


	//----- nvinfo : EIATTR_EXIT_INSTR_OFFSETS
	.align		4
        /*05e0*/ 	.byte	0x04, 0x1c
        /*05e2*/ 	.short	(.L_40 - .L_39)


	//   ....[0]....
.L_39:
        /*05e4*/ 	.word	0x00000b00


	//   ....[1]....
        /*05e8*/ 	.word	0x00000b70


	//   ....[2]....
        /*05ec*/ 	.word	0x0000bd20


	//   ....[3]....
        /*05f0*/ 	.word	0x0000bd80


	//   ....[4]....
        /*05f4*/ 	.word	0x0000bdb0


	//   ....[5]....
        /*05f8*/ 	.word	0x0000c790


	//   ....[6]....
        /*05fc*/ 	.word	0x0000c7c0


	//   ....[7]....
        /*0600*/ 	.word	0x0000d940


	//----- nvinfo : EIATTR_MAX_THREADS
	.align		4
.L_40:
        /*0604*/ 	.byte	0x04, 0x05
        /*0606*/ 	.short	(.L_42 - .L_41)
.L_41:
        /*0608*/ 	.word	0x00000180
        /*060c*/ 	.word	0x00000001
        /*0610*/ 	.word	0x00000001


	//----- nvinfo : EIATTR_CRS_STACK_SIZE
	.align		4
.L_42:
        /*0614*/ 	.byte	0x04, 0x1e
        /*0616*/ 	.short	(.L_44 - .L_43)
.L_43:
        /*0618*/ 	.word	0x00000000


	//----- nvinfo : EIATTR_CBANK_PARAM_SIZE
	.align		4
.L_44:
        /*061c*/ 	.byte	0x03, 0x19
        /*061e*/ 	.short	0x0870


	//----- nvinfo : EIATTR_PARAM_CBANK
	.align		4
        /*0620*/ 	.byte	0x04, 0x0a
        /*0622*/ 	.short	(.L_46 - .L_45)
	.align		4
.L_45:
        /*0624*/ 	.word	index@(.nv.constant0._ZN7cutlass13device_kernelINS_4fmha6kernel28FmhaKernelTmaWarpSpecializedINS1_10collective30FmhaMainloopTmaWarpSpecializedINS_6half_tEffN4cute5tupleIJNS7_1CILi128EEESA_NS9_ILi96EEEEEENS8_IJiNS9_ILi1EEENS8_IJiiEEEEEESF_SF_NS4_12CausalFusionEJNS2_6OptionILNS2_3TagE0ENS9_ILb1EEEEENSH_ILSI_2ESJ_EEEEENS4_15FmhaFwdEpilogueIS6_fNS8_IJNS9_ILi64EEESB_SA_EEEEENS2_23PersistentTileSchedulerEJSK_SL_EEEEEvNT_6ParamsE)
        /*0628*/ 	.short	0x0210
        /*062a*/ 	.short	0x0870


	//----- nvinfo : EIATTR_SW_WAR
	.align		4
.L_46:
        /*062c*/ 	.byte	0x04, 0x36
        /*062e*/ 	.short	(.L_48 - .L_47)
.L_47:
        /*0630*/ 	.word	0x00000008
.L_48:


//--------------------- .nv.callgraph             --------------------------
	.section	.nv.callgraph,"",@"SHT_CUDA_CALLGRAPH"
	.align	4
	.sectionentsize	8
	.align		4
        /*0000*/ 	.word	0x00000000
	.align		4
        /*0004*/ 	.word	0xffffffff
	.align		4
        /*0008*/ 	.word	index@(_ZN7cutlass13device_kernelINS_4fmha6kernel28FmhaKernelTmaWarpSpecializedINS1_10collective30FmhaMainloopTmaWarpSpecializedINS_6half_tEffN4cute5tupleIJNS7_1CILi128EEESA_NS9_ILi96EEEEEENS8_IJiNS9_ILi1EEENS8_IJiiEEEEEESF_SF_NS4_12CausalFusionEJNS2_6OptionILNS2_3TagE0ENS9_ILb1EEEEENSH_ILSI_2ESJ_EEEEENS4_15FmhaFwdEpilogueIS6_fNS8_IJNS9_ILi64EEESB_SA_EEEEENS2_23PersistentTileSchedulerEJSK_SL_EEEEEvNT_6ParamsE)
	.align		4
        /*000c*/ 	.word	index@(__assertfail)
	.align		4
        /*0010*/ 	.word	0x00000000
	.align		4
        /*0014*/ 	.word	0xfffffffe
	.align		4
        /*0018*/ 	.word	0x00000000
	.align		4
        /*001c*/ 	.word	0xfffffffd
	.align		4
        /*0020*/ 	.word	0x00000000
	.align		4
        /*0024*/ 	.word	0xfffffffc


//--------------------- .nv.constant4             --------------------------
	.section	.nv.constant4,"a",@progbits
	.align	8
	.align		8
.nv.constant4:
        /*0000*/ 	.dword	__assertfail
	.align		8
        /*0008*/ 	.dword	__unnamed_1
	.align		8
        /*0010*/ 	.dword	__unnamed_2
	.align		8
        /*0018*/ 	.dword	_ZN39_INTERNAL_4f46f8b3_4_k_cu_ab247f33_33574cuda3std3__45__cpo5beginE
	.align		8
        /*0020*/ 	.dword	_ZN39_INTERNAL_4f46f8b3_4_k_cu_ab247f33_33574cuda3std3__45__cpo3endE
	.align		8
        /*0028*/ 	.dword	_ZN39_INTERNAL_4f46f8b3_4_k_cu_ab247f33_33574cuda3std3__45__cpo6cbeginE
	.align		8
        /*0030*/ 	.dword	_ZN39_INTERNAL_4f46f8b3_4_k_cu_ab247f33_33574cuda3std3__45__cpo4cendE
	.align		8
        /*0038*/ 	.dword	_ZN39_INTERNAL_4f46f8b3_4_k_cu_ab247f33_33574cuda3std3__441_GLOBAL__N__4f46f8b3_4_k_cu_ab247f33_33576ignoreE
	.align		8
        /*0040*/ 	.dword	_ZN39_INTERNAL_4f46f8b3_4_k_cu_ab247f33_33574cuda3std3__419piecewise_constructE
	.align		8
        /*0048*/ 	.dword	_ZN39_INTERNAL_4f46f8b3_4_k_cu_ab247f33_33574cuda3std3__48in_placeE
	.align		8
        /*0050*/ 	.dword	_ZN39_INTERNAL_4f46f8b3_4_k_cu_ab247f33_33574cuda3std6ranges3__45__cpo4swapE
	.align		8
        /*0058*/ 	.dword	_ZN39_INTERNAL_4f46f8b3_4_k_cu_ab247f33_33574cuda3std6ranges3__45__cpo9iter_moveE
	.align		8
        /*0060*/ 	.dword	_ZN39_INTERNAL_4f46f8b3_4_k_cu_ab247f33_33574cute7productE
	.align		8
        /*0068*/ 	.dword	_ZN39_INTERNAL_4f46f8b3_4_k_cu_ab247f33_33574cute1_E
	.align		8
        /*0070*/ 	.dword	$str$24
	.align		8
        /*0078*/ 	.dword	$str$25


//--------------------- .text._ZN7cutlass13device_kernelINS_4fmha6kernel28FmhaKernelTmaWarpSpecializedINS1_10collective30FmhaMainloopTmaWarpSpecializedINS_6half_tEffN4cute5tupleIJNS7_1CILi128EEESA_NS9_ILi96EEEEEENS8_IJiNS9_ILi1EEENS8_IJiiEEEEEESF_SF_NS4_12CausalFusionEJNS2_6OptionILNS2_3TagE0ENS9_ILb1EEEEENSH_ILSI_2ESJ_EEEEENS4_15FmhaFwdEpilogueIS6_fNS8_IJNS9_ILi64EEESB_SA_EEEEENS2_23PersistentTileSchedulerEJSK_SL_EEEEEvNT_6ParamsE --------------------------
	.section	.text._ZN7cutlass13device_kernelINS_4fmha6kernel28FmhaKernelTmaWarpSpecializedINS1_10collective30FmhaMainloopTmaWarpSpecializedINS_6half_tEffN4cute5tupleIJNS7_1CILi128EEESA_NS9_ILi96EEEEEENS8_IJiNS9_ILi1EEENS8_IJiiEEEEEESF_SF_NS4_12CausalFusionEJNS2_6OptionILNS2_3TagE0ENS9_ILb1EEEEENSH_ILSI_2ESJ_EEEEENS4_15FmhaFwdEpilogueIS6_fNS8_IJNS9_ILi64EEESB_SA_EEEEENS2_23PersistentTileSchedulerEJSK_SL_EEEEEvNT_6ParamsE,"ax",@progbits
	.align	128
.text._ZN7cutlass13device_kernelINS_4fmha6kernel28FmhaKernelTmaWarpSpecializedINS1_10collective30FmhaMainloopTmaWarpSpecializedINS_6half_tEffN4cute5tupleIJNS7_1CILi128EEESA_NS9_ILi96EEEEEENS8_IJiNS9_ILi1EEENS8_IJiiEEEEEESF_SF_NS4_12CausalFusionEJNS2_6OptionILNS2_3TagE0ENS9_ILb1EEEEENSH_ILSI_2ESJ_EEEEENS4_15FmhaFwdEpilogueIS6_fNS8_IJNS9_ILi64EEESB_SA_EEEEENS2_23PersistentTileSchedulerEJSK_SL_EEEEEvNT_6ParamsE:
        .type           _ZN7cutlass13device_kernelINS_4fmha6kernel28FmhaKernelTmaWarpSpecializedINS1_10collective30FmhaMainloopTmaWarpSpecializedINS_6half_tEffN4cute5tupleIJNS7_1CILi128EEESA_NS9_ILi96EEEEEENS8_IJiNS9_ILi1EEENS8_IJiiEEEEEESF_SF_NS4_12CausalFusionEJNS2_6OptionILNS2_3TagE0ENS9_ILb1EEEEENSH_ILSI_2ESJ_EEEEENS4_15FmhaFwdEpilogueIS6_fNS8_IJNS9_ILi64EEESB_SA_EEEEENS2_23PersistentTileSchedulerEJSK_SL_EEEEEvNT_6ParamsE,@function
        .size           _ZN7cutlass13device_kernelINS_4fmha6kernel28FmhaKernelTmaWarpSpecializedINS1_10collective30FmhaMainloopTmaWarpSpecializedINS_6half_tEffN4cute5tupleIJNS7_1CILi128EEESA_NS9_ILi96EEEEEENS8_IJiNS9_ILi1EEENS8_IJiiEEEEEESF_SF_NS4_12CausalFusionEJNS2_6OptionILNS2_3TagE0ENS9_ILb1EEEEENSH_ILSI_2ESJ_EEEEENS4_15FmhaFwdEpilogueIS6_fNS8_IJNS9_ILi64EEESB_SA_EEEEENS2_23PersistentTileSchedulerEJSK_SL_EEEEEvNT_6ParamsE,(.L_x_148 - _ZN7cutlass13device_kernelINS_4fmha6kernel28FmhaKernelTmaWarpSpecializedINS1_10collective30FmhaMainloopTmaWarpSpecializedINS_6half_tEffN4cute5tupleIJNS7_1CILi128EEESA_NS9_ILi96EEEEEENS8_IJiNS9_ILi1EEENS8_IJiiEEEEEESF_SF_NS4_12CausalFusionEJNS2_6OptionILNS2_3TagE0ENS9_ILb1EEEEENSH_ILSI_2ESJ_EEEEENS4_15FmhaFwdEpilogueIS6_fNS8_IJNS9_ILi64EEESB_SA_EEEEENS2_23PersistentTileSchedulerEJSK_SL_EEEEEvNT_6ParamsE)
        .other          _ZN7cutlass13device_kernelINS_4fmha6kernel28FmhaKernelTmaWarpSpecializedINS1_10collective30FmhaMainloopTmaWarpSpecializedINS_6half_tEffN4cute5tupleIJNS7_1CILi128EEESA_NS9_ILi96EEEEEENS8_IJiNS9_ILi1EEENS8_IJiiEEEEEESF_SF_NS4_12CausalFusionEJNS2_6OptionILNS2_3TagE0ENS9_ILb1EEEEENSH_ILSI_2ESJ_EEEEENS4_15FmhaFwdEpilogueIS6_fNS8_IJNS9_ILi64EEESB_SA_EEEEENS2_23PersistentTileSchedulerEJSK_SL_EEEEEvNT_6ParamsE,@"STO_CUDA_ENTRY STV_DEFAULT"
_ZN7cutlass13device_kernelINS_4fmha6kernel28FmhaKernelTmaWarpSpecializedINS1_10collective30FmhaMainloopTmaWarpSpecializedINS_6half_tEffN4cute5tupleIJNS7_1CILi128EEESA_NS9_ILi96EEEEEENS8_IJiNS9_ILi1EEENS8_IJiiEEEEEESF_SF_NS4_12CausalFusionEJNS2_6OptionILNS2_3TagE0ENS9_ILb1EEEEENSH_ILSI_2ESJ_EEEEENS4_15FmhaFwdEpilogueIS6_fNS8_IJNS9_ILi64EEESB_SA_EEEEENS2_23PersistentTileSchedulerEJSK_SL_EEEEEvNT_6ParamsE:
[----:B------:R-:W1:Y:S01]  /*0000*/  LDC R1, c[0x0][0x28] ;  /* 0x00000a00ff017b82 */ /* 0x000e620000000800 */
[----:B------:R-:W2:Y:S07]  /*0010*/  S2R R2, SR_TID.X ;  /* 0x0000000000027919 */ /* 0x000eae0000002100 */
[----:B------:R-:W3:Y:S01]  /*0020*/  S2UR UR6, SR_CTAID.X ;  /* 0x00000000000679c3 */ /* 0x000ee20000002500 */
[----:B------:R-:W-:Y:S01]  /*0030*/  ELECT P1, URZ, PT ;  /* 0x00000000003f782f */ /* 0x000fe20003820000 */
[----:B------:R-:W-:Y:S01]  /*0040*/  BSSY B0, `(.L_x_0) ;  /* 0x0000018000007945 */ /* 0x000fe20003800000 */
[----:B---3--:R-:W-:Y:S01]  /*0050*/  IMAD.U32 R17, RZ, RZ, UR6 ;  /* 0x00000006ff117e24 */ /* 0x008fe2000f8e00ff */
[----:B--2---:R-:W-:-:S05]  /*0060*/  SHF.R.U32.HI R0, RZ, 0x5, R2 ;  /* 0x00000005ff007819 */ /* 0x004fca0000011602 */
[----:B------:R-:W2:Y:S02]  /*0070*/  SHFL.IDX PT, R3, R0, RZ, 0x1f ;  /* 0x00001fff00037589 */ /* 0x000ea400000e0000 */
[----:B--2---:R-:W-:Y:S02]  /*0080*/  R2UR UR4, R3 ;  /* 0x00000000030472ca */ /* 0x004fe400000e0000 */
[----:B------:R-:W-:-:S06]  /*0090*/  SHF.R.U32.HI R3, RZ, 0x7, R2 ;  /* 0x00000007ff037819 */ /* 0x000fcc0000011602 */
[----:B------:R-:W2:Y:S05]  /*00a0*/  SHFL.IDX PT, R3, R3, RZ, 0x1f ;  /* 0x00001fff03037589 */ /* 0x000eaa00000e0000 */
[----:B------:R-:W-:Y:S02]  /*00b0*/  USHF.R.S32.HI UR5, URZ, 0x1f, UR4 ;  /* 0x0000001f3f057899 */ /* 0x000fe40008011404 */
[----:B------:R-:W-:Y:S02]  /*00c0*/  ISETP.EQ.AND P2, PT, RZ, UR4, P1 ;  /* 0x00000004ff007c0c */ /* 0x000fe40008f42270 */
[----:B------:R-:W-:-:S04]  /*00d0*/  ULEA.HI UR5, UR5, UR4, URZ, 0x2 ;  /* 0x0000000405057291 */ /* 0x000fc8000f8f103f */
[----:B------:R-:W-:-:S04]  /*00e0*/  ULOP3.LUT UR5, UR5, 0xfffffffc, URZ, 0xc0, !UPT ;  /* 0xfffffffc05057892 */ /* 0x000fc8000f8ec03f */
[----:B------:R-:W-:-:S03]  /*00f0*/  UIADD3 UR5, UR4, -UR5, URZ ;  /* 0x8000000504057290 */ /* 0x000fc6000fffe03f */
[----:B-1----:R-:W-:Y:S09]  /*0100*/  @!P2 BRA `(.L_x_1) ;  /* 0x00000000002ca947 */ /* 0x002ff20003800000 */
[----:B------:R-:W-:Y:S02]  /*0110*/  ULDC.64 UR6, c[0x0][0x198] ;  /* 0x0000660000067ab9 */ /* 0x000fe40000000a00 */
[----:B------:R-:W-:Y:S02]  /*0120*/  UIADD3 UR8, UP0, UR6, 0xf0, URZ ;  /* 0x000000f006087890 */ /* 0x000fe4000ff1e03f */
[----:B------:R-:W-:Y:S02]  /*0130*/  UIADD3 UR10, UP1, UR6, 0x1f0, URZ ;  /* 0x000001f0060a7890 */ /* 0x000fe4000ff3e03f */
[----:B------:R-:W-:Y:S02]  /*0140*/  UIADD3 UR6, UP2, UR6, 0x2f0, URZ ;  /* 0x000002f006067890 */ /* 0x000fe4000ff5e03f */
[----:B------:R-:W-:Y:S02]  /*0150*/  UIADD3.X UR9, URZ, UR7, URZ, UP0, !UPT ;  /* 0x000000073f097290 */ /* 0x000fe400087fe43f */
[----:B------:R-:W-:-:S02]  /*0160*/  UIADD3.X UR11, URZ, UR7, URZ, UP1, !UPT ;  /* 0x000000073f0b7290 */ /* 0x000fc40008ffe43f */
[----:B------:R-:W-:-:S05]  /*0170*/  UIADD3.X UR7, URZ, UR7, URZ, UP2, !UPT ;  /* 0x000000073f077290 */ /* 0x000fca00097fe43f */
[----:B------:R1:W-:Y:S02]  /*0180*/  UTMACCTL.PF [UR8] ;  /* 0x00000000080079b9 */ /* 0x0003e40008040000 */
[----:B------:R1:W-:Y:S02]  /*0190*/  UTMACCTL.PF [UR10] ;  /* 0x000000000a0079b9 */ /* 0x0003e40008040000 */
[----:B------:R1:W-:Y:S02]  /*01a0*/  UTMACCTL.PF [UR6] ;  /* 0x00000000060079b9 */ /* 0x0003e40008040000 */
[----:B-1----:R-:W-:Y:S01]  /*01b0*/  NOP ;  /* 0x0000000000007918 */ /* 0x002fe20000000000 */
.L_x_1:
[----:B------:R-:W-:Y:S05]  /*01c0*/  BSYNC B0 ;  /* 0x0000000000007941 */ /* 0x000fea0003800000 */
.L_x_0:
[----:B------:R-:W1:Y:S01]  /*01d0*/  SHFL.IDX PT, R4, R0, RZ, 0x1f ;  /* 0x00001fff00047589 */ /* 0x000e6200000e0000 */
[----:B--2---:R-:W-:Y:S01]  /*01e0*/  R2UR UR49, R3 ;  /* 0x00000000033172ca */ /* 0x004fe200000e0000 */
[----:B------:R-:W-:Y:S02]  /*01f0*/  UISETP.NE.AND UP0, UPT, UR5, 0x1, UPT ;  /* 0x000000010500788c */ /* 0x000fe4000bf05270 */
[----:B------:R-:W-:-:S10]  /*0200*/  UISETP.NE.AND UP1, UPT, UR5, 0x2, UPT ;  /* 0x000000020500788c */ /* 0x000fd4000bf25270 */
[----:B------:R-:W-:Y:S02]  /*0210*/  UIADD3 UR10, UR49, -0x1, URZ ;  /* 0xffffffff310a7890 */ /* 0x000fe4000fffe03f */
[----:B------:R-:W-:Y:S02]  /*0220*/  UISETP.EQ.AND UP2, UPT, UR49, URZ, !UP0 ;  /* 0x0000003f3100728c */ /* 0x000fe4000c742270 */
[----:B------:R-:W-:Y:S02]  /*0230*/  UISETP.EQ.AND UP3, UPT, UR49, URZ, !UP1 ;  /* 0x0000003f3100728c */ /* 0x000fe4000cf62270 */
[----:B------:R-:W-:Y:S02]  /*0240*/  UISETP.GE.U32.AND UP4, UPT, UR10, 0x4, UPT ;  /* 0x000000040a00788c */ /* 0x000fe4000bf86070 */
[----:B------:R-:W-:Y:S01]  /*0250*/  USEL UR48, URZ, 0x1, !UP2 ;  /* 0x000000013f307887 */ /* 0x000fe2000d000000 */
[----:B-1----:R-:W-:Y:S01]  /*0260*/  ISETP.NE.AND P0, PT, R4, RZ, PT ;  /* 0x000000ff0400720c */ /* 0x002fe20003f05270 */
[----:B------:R-:W-:Y:S01]  /*0270*/  USEL UR47, URZ, 0x1, !UP3 ;  /* 0x000000013f2f7887 */ /* 0x000fe2000d800000 */
[----:B------:R-:W-:Y:S01]  /*0280*/  IMAD.U32 R4, RZ, RZ, UR5 ;  /* 0x00000005ff047e24 */ /* 0x000fe2000f8e00ff */
[----:B------:R-:W-:-:S02]  /*0290*/  USEL UR48, UR48, 0x2, UP4 ;  /* 0x0000000230307887 */ /* 0x000fc4000a000000 */
[----:B------:R-:W-:-:S08]  /*02a0*/  USEL UR47, UR47, 0x2, UP4 ;  /* 0x000000022f2f7887 */ /* 0x000fd0000a000000 */
[----:B------:R-:W-:Y:S05]  /*02b0*/  @P0 BRA `(.L_x_2) ;  /* 0x0000000000480947 */ /* 0x000fea0003800000 */
[----:B------:R-:W1:Y:S01]  /*02c0*/  S2UR UR8, SR_CgaCtaId ;  /* 0x00000000000879c3 */ /* 0x000e620000008800 */
[----:B------:R-:W-:Y:S01]  /*02d0*/  UMOV UR4, 0x400 ;  /* 0x0000040000047882 */ /* 0x000fe20000000000 */
[----:B------:R-:W-:Y:S01]  /*02e0*/  UMOV UR5, 0x1 ;  /* 0x0000000100057882 */ /* 0x000fe20000000000 */
[----:B------:R-:W-:Y:S01]  /*02f0*/  UMOV UR6, 0x80 ;  /* 0x0000008000067882 */ /* 0x000fe20000000000 */
[----:B------:R-:W-:Y:S01]  /*0300*/  ELECT P0, URZ, PT ;  /* 0x00000000003f782f */ /* 0x000fe20003800000 */
[----:B------:R-:W-:-:S04]  /*0310*/  UIADD3 UR6, -UR6, 0x100000, URZ ;  /* 0x0010000006067890 */ /* 0x000fc8000fffe13f */
[----:B------:R-:W-:Y:S02]  /*0320*/  USHF.L.U32 UR7, UR6, 0xb, URZ ;  /* 0x0000000b06077899 */ /* 0x000fe4000800063f */
[----:B------:R-:W-:Y:S02]  /*0330*/  USHF.L.U32 UR6, UR6, 0x1, URZ ;  /* 0x0000000106067899 */ /* 0x000fe4000800063f */
[----:B-1----:R-:W-:Y:S02]  /*0340*/  ULEA UR8, UR8, UR4, 0x18 ;  /* 0x0000000408087291 */ /* 0x002fe4000f8ec03f */
[----:B------:R-:W-:-:S04]  /*0350*/  UIADD3 UR4, -UR5, 0x100000, URZ ;  /* 0x0010000005047890 */ /* 0x000fc8000fffe13f */
[----:B------:R-:W-:Y:S02]  /*0360*/  USHF.L.U32 UR5, UR4, 0xb, URZ ;  /* 0x0000000b04057899 */ /* 0x000fe4000800063f */
[----:B------:R-:W-:Y:S01]  /*0370*/  USHF.L.U32 UR4, UR4, 0x1, URZ ;  /* 0x0000000104047899 */ /* 0x000fe2000800063f */
[----:B------:R-:W1:Y:S11]  /*0380*/  FENCE.VIEW.ASYNC.S ;  /* 0x00000000000073c6 */ /* 0x000e760000000000 */
[----:B-1----:R1:W2:Y:S01]  /*0390*/  SYNCS.EXCH.64 URZ, [UR8+0x28450], UR4 ;  /* 0x02845004083f75b2 */ /* 0x0022a20008000100 */
[----:B------:R1:W3:Y:S01]  /*03a0*/  SYNCS.EXCH.64 URZ, [UR8+0x28460], UR6 ;  /* 0x02846006083f75b2 */ /* 0x0002e20008000100 */
[----:B------:R1:W4:Y:S01]  /*03b0*/  SYNCS.EXCH.64 URZ, [UR8+0x28458], UR4 ;  /* 0x02845804083f75b2 */ /* 0x0003220008000100 */
[----:B------:R1:W1:Y:S01]  /*03c0*/  SYNCS.EXCH.64 URZ, [UR8+0x28468], UR6 ;  /* 0x02846806083f75b2 */ /* 0x0002620008000100 */
[----:B------:R-:W-:Y:S01]  /*03d0*/  NOP ;  /* 0x0000000000007918 */ /* 0x000fe20000000000 */
.L_x_2:
[----:B------:R-:W5:Y:S01]  /*03e0*/  SHFL.IDX PT, R3, R0, RZ, 0x1f ;  /* 0x00001fff00037589 */ /* 0x000f6200000e0000 */
[----:B------:R-:W-:Y:S01]  /*03f0*/  NOP ;  /* 0x0000000000007918 */ /* 0x000fe20000000000 */
[----:B-----5:R-:W-:-:S13]  /*0400*/  ISETP.NE.AND P0, PT, R3, RZ, PT ;  /* 0x000000ff0300720c */ /* 0x020fda0003f05270 */
[----:B------:R-:W-:Y:S05]  /*0410*/  @P0 BRA `(.L_x_3) ;  /* 0x0000000000600947 */ /* 0x000fea0003800000 */
[----:B-1----:R-:W1:Y:S01]  /*0420*/  S2UR UR5, SR_CgaCtaId ;  /* 0x00000000000579c3 */ /* 0x002e620000008800 */
[----:B------:R-:W-:Y:S01]  /*0430*/  UMOV UR4, 0x400 ;  /* 0x0000040000047882 */ /* 0x000fe20000000000 */
[----:B------:R-:W-:Y:S01]  /*0440*/  UMOV UR6, 0x1 ;  /* 0x0000000100067882 */ /* 0x000fe20000000000 */
[----:B------:R-:W-:Y:S01]  /*0450*/  UMOV UR9, 0x100 ;  /* 0x0000010000097882 */ /* 0x000fe20000000000 */
[----:B------:R-:W-:-:S04]  /*0460*/  UIADD3 UR6, -UR6, 0x100000, URZ ;  /* 0x0010000006067890 */ /* 0x000fc8000fffe13f */
[----:B------:R-:W-:Y:S02]  /*0470*/  USHF.L.U32 UR7, UR6, 0xb, URZ ;  /* 0x0000000b06077899 */ /* 0x000fe4000800063f */
[----:B------:R-:W-:Y:S01]  /*0480*/  USHF.L.U32 UR6, UR6, 0x1, URZ ;  /* 0x0000000106067899 */ /* 0x000fe2000800063f */
[----:B------:R-:W-:Y:S01]  /*0490*/  ELECT P0, URZ, PT ;  /* 0x00000000003f782f */ /* 0x000fe20003800000 */
[----:B-1----:R-:W-:Y:S02]  /*04a0*/  ULEA UR8, UR5, UR4, 0x18 ;  /* 0x0000000405087291 */ /* 0x002fe4000f8ec03f */
[----:B------:R-:W-:-:S04]  /*04b0*/  UIADD3 UR4, -UR9, 0x100000, URZ ;  /* 0x0010000009047890 */ /* 0x000fc8000fffe13f */
[----:B------:R-:W-:Y:S02]  /*04c0*/  USHF.L.U32 UR5, UR4, 0xb, URZ ;  /* 0x0000000b04057899 */ /* 0x000fe4000800063f */
[----:B------:R-:W-:Y:S01]  /*04d0*/  USHF.L.U32 UR4, UR4, 0x1, URZ ;  /* 0x0000000104047899 */ /* 0x000fe2000800063f */
[----:B------:R-:W1:Y:S03]  /*04e0*/  FENCE.VIEW.ASYNC.S ;  /* 0x00000000000073c6 */ /* 0x000e660000000000 */
[----:B-1----:R1:W1:Y:S08]  /*04f0*/  SYNCS.EXCH.64 URZ, [UR8+0x28400], UR6 ;  /* 0x02840006083f75b2 */ /* 0x0022700008000100 */
[----:B------:R1:W1:Y:S01]  /*0500*/  SYNCS.EXCH.64 URZ, [UR8+0x28428], UR4 ;  /* 0x02842804083f75b2 */ /* 0x0002620008000100 */
        /* <DEDUP_REMOVED lines=8> */
[----:B------:R-:W-:Y:S01]  /*0590*/  NOP ;  /* 0x0000000000007918 */ /* 0x000fe20000000000 */
.L_x_3:
        /* <DEDUP_REMOVED lines=21> */
[----:B------:R-:W-:Y:S01]  /*06f0*/  NOP ;  /* 0x0000000000007918 */ /* 0x000fe20000000000 */
.L_x_4:
[----:B------:R-:W5:Y:S01]  /*0700*/  SHFL.IDX PT, R3, R0, RZ, 0x1f ;  /* 0x00001fff00037589 */ /* 0x000f6200000e0000 */
[----:B------:R-:W-:Y:S01]  /*0710*/  ELECT P0, URZ, PT ;  /* 0x00000000003f782f */ /* 0x000fe20003800000 */
[----:B------:R-:W-:Y:S01]  /*0720*/  NOP ;  /* 0x0000000000007918 */ /* 0x000fe20000000000 */
[----:B-1----:R-:W-:Y:S02]  /*0730*/  UMOV UR4, 0x80 ;  /* 0x0000008000047882 */ /* 0x002fe40000000000 */
[C---:B-----5:R-:W-:Y:S02]  /*0740*/  ISETP.NE.OR P0, PT, R3.reuse, RZ, !P0 ;  /* 0x000000ff0300720c */ /* 0x060fe40004705670 */
[----:B------:R-:W-:-:S11]  /*0750*/  ISETP.NE.AND P3, PT, R3, RZ, PT ;  /* 0x000000ff0300720c */ /* 0x000fd60003f65270 */
[----:B------:R-:W-:Y:S01]  /*0760*/  VOTEU.ALL UP2, P0 ;  /* 0x00000000003f7886 */ /* 0x000fe20000040000 */
[----:B------:R-:W-:Y:S01]  /*0770*/  VOTEU.ALL UP3, P0 ;  /* 0x00000000003f7886 */ /* 0x000fe20000060000 */
[----:B------:R-:W-:Y:S01]  /*0780*/  VOTEU.ALL UP4, P0 ;  /* 0x00000000003f7886 */ /* 0x000fe20000080000 */
[----:B------:R-:W-:Y:S02]  /*0790*/  VOTEU.ALL UP5, P0 ;  /* 0x00000000003f7886 */ /* 0x000fe400000a0000 */
[----:B------:R-:W1:Y:S01]  /*07a0*/  @!UP2 S2UR UR7, SR_CgaCtaId ;  /* 0x000000000007a9c3 */ /* 0x000e620000008800 */
[----:B------:R-:W-:Y:S01]  /*07b0*/  @!UP2 UMOV UR6, 0x400 ;  /* 0x000004000006a882 */ /* 0x000fe20000000000 */
[----:B------:R-:W-:-:S04]  /*07c0*/  @!UP2 UIADD3 UR4, -UR4, 0x100000, URZ ;  /* 0x001000000404a890 */ /* 0x000fc8000fffe13f */
[----:B------:R-:W-:Y:S02]  /*07d0*/  @!UP2 USHF.L.U32 UR5, UR4, 0xb, URZ ;  /* 0x0000000b0405a899 */ /* 0x000fe4000800063f */
[----:B------:R-:W-:Y:S02]  /*07e0*/  @!UP2 USHF.L.U32 UR4, UR4, 0x1, URZ ;  /* 0x000000010404a899 */ /* 0x000fe4000800063f */
[----:B-1----:R-:W-:Y:S01]  /*07f0*/  @!UP2 ULEA UR6, UR7, UR6, 0x18 ;  /* 0x000000060706a291 */ /* 0x002fe2000f8ec03f */
[----:B------:R-:W-:Y:S01]  /*0800*/  VOTEU.ALL UP2, P0 ;  /* 0x00000000003f7886 */ /* 0x000fe20000040000 */
[----:B------:R-:W1:Y:S10]  /*0810*/  FENCE.VIEW.ASYNC.S ;  /* 0x00000000000073c6 */ /* 0x000e740000000000 */
[----:B-1----:R1:W1:Y:S01]  /*0820*/  @!UP2 SYNCS.EXCH.64 URZ, [UR6+0x28490], UR4 ;  /* 0x02849004063fa5b2 */ /* 0x0022620008000100 */
[----:B------:R1:W1:Y:S01]  /*0830*/  @!UP3 SYNCS.EXCH.64 URZ, [UR6+0x28498], UR4 ;  /* 0x02849804063fb5b2 */ /* 0x0002620008000100 */
[----:B------:R1:W1:Y:S01]  /*0840*/  @!UP4 SYNCS.EXCH.64 URZ, [UR6+0x284a0], UR4 ;  /* 0x0284a004063fc5b2 */ /* 0x0002620008000100 */
[----:B------:R1:W1:Y:S01]  /*0850*/  @!UP5 SYNCS.EXCH.64 URZ, [UR6+0x284a8], UR4 ;  /* 0x0284a804063fd5b2 */ /* 0x0002620008000100 */
[----:B------:R-:W-:Y:S01]  /*0860*/  NOP ;  /* 0x0000000000007918 */ /* 0x000fe20000000000 */
[----:B------:R-:W-:Y:S05]  /*0870*/  @P3 BRA `(.L_x_5) ;  /* 0x0000000000503947 */ /* 0x000fea0003800000 */
[----:B-1----:R-:W1:Y:S01]  /*0880*/  S2UR UR5, SR_CgaCtaId ;  /* 0x00000000000579c3 */ /* 0x002e620000008800 */
[----:B------:R-:W-:Y:S01]  /*0890*/  UMOV UR4, 0x400 ;  /* 0x0000040000047882 */ /* 0x000fe20000000000 */
[----:B------:R-:W-:Y:S01]  /*08a0*/  UMOV UR6, 0x20 ;  /* 0x0000002000067882 */ /* 0x000fe20000000000 */
[----:B------:R-:W-:Y:S01]  /*08b0*/  UMOV UR7, 0x80 ;  /* 0x0000008000077882 */ /* 0x000fe20000000000 */
[----:B------:R-:W-:Y:S01]  /*08c0*/  ELECT P0, URZ, PT ;  /* 0x00000000003f782f */ /* 0x000fe20003800000 */
[----:B-1----:R-:W-:Y:S02]  /*08d0*/  ULEA UR8, UR5, UR4, 0x18 ;  /* 0x0000000405087291 */ /* 0x002fe4000f8ec03f */
[----:B------:R-:W-:-:S04]  /*08e0*/  UIADD3 UR4, -UR6, 0x100000, URZ ;  /* 0x0010000006047890 */ /* 0x000fc8000fffe13f */
[----:B------:R-:W-:Y:S02]  /*08f0*/  USHF.L.U32 UR5, UR4, 0xb, URZ ;  /* 0x0000000b04057899 */ /* 0x000fe4000800063f */
[----:B------:R-:W-:Y:S02]  /*0900*/  USHF.L.U32 UR4, UR4, 0x1, URZ ;  /* 0x0000000104047899 */ /* 0x000fe4000800063f */
        /* <DEDUP_REMOVED lines=10> */
[----:B------:R-:W-:Y:S01]  /*09b0*/  NOP ;  /* 0x0000000000007918 */ /* 0x000fe20000000000 */
.L_x_5:
[----:B------:R-:W-:Y:S01]  /*09c0*/  VOTEU.ANY UP2, P2 ;  /* 0x00000000003f7886 */ /* 0x000fe20001040100 */
[----:B-1----:R-:W-:Y:S01]  /*09d0*/  UMOV UR4, 0x40 ;  /* 0x0000004000047882 */ /* 0x002fe20000000000 */
[----:B------:R-:W-:Y:S01]  /*09e0*/  ISETP.NE.AND P3, PT, RZ, UR49, PT ;  /* 0x00000031ff007c0c */ /* 0x000fe2000bf65270 */
[----:B------:R-:W-:Y:S01]  /*09f0*/  NOP ;  /* 0x0000000000007918 */ /* 0x000fe20000000000 */
[----:B------:R-:W-:Y:S01]  /*0a00*/  ISETP.EQ.AND P0, PT, R4, 0x2, P1 ;  /* 0x000000020400780c */ /* 0x000fe20000f02270 */
[----:B------:R-:W1:Y:S01]  /*0a10*/  @UP2 S2UR UR7, SR_CgaCtaId ;  /* 0x00000000000729c3 */ /* 0x000e620000008800 */
[----:B------:R-:W-:Y:S01]  /*0a20*/  @UP2 UMOV UR6, 0x400 ;  /* 0x0000040000062882 */ /* 0x000fe20000000000 */
[----:B------:R-:W-:-:S04]  /*0a30*/  @UP2 UIADD3 UR4, -UR4, 0x100000, URZ ;  /* 0x0010000004042890 */ /* 0x000fc8000fffe13f */
[----:B------:R-:W-:Y:S02]  /*0a40*/  @UP2 USHF.L.U32 UR5, UR4, 0xb, URZ ;  /* 0x0000000b04052899 */ /* 0x000fe4000800063f */
[----:B------:R-:W-:Y:S02]  /*0a50*/  @UP2 USHF.L.U32 UR4, UR4, 0x1, URZ ;  /* 0x0000000104042899 */ /* 0x000fe4000800063f */
[----:B-1----:R-:W-:Y:S01]  /*0a60*/  @UP2 ULEA UR6, UR7, UR6, 0x18 ;  /* 0x0000000607062291 */ /* 0x002fe2000f8ec03f */
[----:B------:R-:W-:Y:S01]  /*0a70*/  VOTEU.ANY UP2, P2 ;  /* 0x00000000003f7886 */ /* 0x000fe20001040100 */
[----:B------:R-:W-:Y:S01]  /*0a80*/  ISETP.EQ.AND P2, PT, R4, 0x1, P1 ;  /* 0x000000010400780c */ /* 0x000fe20000f42270 */
[----:B------:R-:W1:Y:S09]  /*0a90*/  FENCE.VIEW.ASYNC.S ;  /* 0x00000000000073c6 */ /* 0x000e720000000000 */
[----:B-1----:R1:W2:Y:S01]  /*0aa0*/  @UP2 SYNCS.EXCH.64 URZ, [UR6+0x284b0], UR4 ;  /* 0x0284b004063f25b2 */ /* 0x0022a20008000100 */
[----:B------:R-:W-:Y:S01]  /*0ab0*/  NOP ;  /* 0x0000000000007918 */ /* 0x000fe20000000000 */
[----:B--234-:R-:W-:Y:S06]  /*0ac0*/  BAR.SYNC.DEFER_BLOCKING 0x0 ;  /* 0x0000000000007b1d */ /* 0x01cfec0000010000 */
[----:B------:R-:W-:Y:S05]  /*0ad0*/  @!P3 BRA `(.L_x_6) ;  /* 0x000000b00094b947 */ /* 0x000fea0003800000 */
[----:B------:R-:W-:-:S06]  /*0ae0*/  UISETP.GT.U32.AND UP0, UPT, UR10, 0x3, UPT ;  /* 0x000000030a00788c */ /* 0x000fcc000bf04070 */
[----:B------:R-:W-:-:S13]  /*0af0*/  PLOP3.LUT P0, PT, PT, PT, UP0, 0x80, 0x0 ;  /* 0x000000000000781c */ /* 0x000fda0003f0f008 */
[----:B-1----:R-:W-:Y:S05]  /*0b00*/  @P0 EXIT ;  /* 0x000000000000094d */ /* 0x002fea0003800000 */
.L_x_7:
[----:B------:R-:W-:-:S08]  /*0b10*/  NOP ;  /* 0x0000000000007918 */ /* 0x000fd00000000000 */
[----:B------:R-:W1:Y:S02]  /*0b20*/  USETMAXREG.TRY_ALLOC.CTAPOOL UP0, 0xf0 ;  /* 0x000000f0000079c8 */ /* 0x000e640008000600 */
[----:B-1----:R-:W-:-:S13]  /*0b30*/  PLOP3.LUT P0, PT, PT, PT, UP0, 0x80, 0x0 ;  /* 0x000000000000781c */ /* 0x002fda0003f0f008 */
[----:B------:R-:W-:Y:S05]  /*0b40*/  @!P0 BRA `(.L_x_7) ;  /* 0xfffffffc00f08947 */ /* 0x000fea000383ffff */
[----:B------:R-:W-:Y:S02]  /*0b50*/  ULDC UR4, c[0x0][0xa00] ;  /* 0x0002800000047ab9 */ /* 0x000fe40000000800 */
[----:B------:R-:W-:-:S13]  /*0b60*/  ISETP.GE.AND P0, PT, R17, UR4, PT ;  /* 0x0000000411007c0c */ /* 0x000fda000bf06270 */
[----:B------:R-:W-:Y:S05]  /*0b70*/  @P0 EXIT ;  /* 0x000000000000094d */ /* 0x000fea0003800000 */
[----:B------:R-:W-:Y:S01]  /*0b80*/  SHF.R.S32.HI R3, RZ, 0x1f, R2 ;  /* 0x0000001fff037819 */ /* 0x000fe20000011402 */
[----:B------:R-:W1:Y:S01]  /*0b90*/  S2UR UR4, SR_CgaCtaId ;  /* 0x00000000000479c3 */ /* 0x000e620000008800 */
[----:B------:R-:W-:Y:S01]  /*0ba0*/  UMOV UR39, 0x400 ;  /* 0x0000040000277882 */ /* 0x000fe20000000000 */
[----:B------:R-:W-:Y:S01]  /*0bb0*/  UISETP.NE.AND UP0, UPT, UR49, 0x1, UPT ;  /* 0x000000013100788c */ /* 0x000fe2000bf05270 */
[-C--:B------:R-:W-:Y:S01]  /*0bc0*/  LEA.HI R3, R3, R2.reuse, RZ, 0x7 ;  /* 0x0000000203037211 */ /* 0x080fe200078f38ff */
[----:B------:R-:W-:Y:S01]  /*0bd0*/  IMAD.MOV.U32 R19, RZ, RZ, RZ ;  /* 0x000000ffff137224 */ /* 0x000fe200078e00ff */
[----:B------:R-:W-:Y:S02]  /*0be0*/  ULOP3.LUT UR46, UR48, 0x1, URZ, 0xfc, !UPT ;  /* 0x00000001302e7892 */ /* 0x000fe4000f8efc3f */
[----:B------:R-:W-:Y:S01]  /*0bf0*/  LOP3.LUT R3, R3, 0xffffff80, RZ, 0xc0, !PT ;  /* 0xffffff8003037812 */ /* 0x000fe200078ec0ff */
[----:B------:R-:W-:Y:S02]  /*0c00*/  UP2UR UR5, UPR, URZ, 0x1 ;  /* 0x000000013f057883 */ /* 0x000fe40008000000 */
[----:B------:R-:W-:Y:S01]  /*0c10*/  USEL UR6, URZ, 0x1, UP0 ;  /* 0x000000013f067887 */ /* 0x000fe20008000000 */
[----:B------:R-:W-:Y:S01]  /*0c20*/  IADD3 R3, -R3, R2, RZ ;  /* 0x0000000203037210 */ /* 0x000fe20007ffe1ff */
[----:B------:R-:W-:Y:S01]  /*0c30*/  ULDC.64 UR50, c[0x0][0x198] ;  /* 0x0000660000327ab9 */ /* 0x000fe20000000a00 */
[----:B------:R-:W-:Y:S01]  /*0c40*/  UMOV UR44, URZ ;  /* 0x0000003f002c7c82 */ /* 0x000fe20008000000 */
[----:B------:R-:W-:Y:S01]  /*0c50*/  UMOV UR37, URZ ;  /* 0x0000003f00257c82 */ /* 0x000fe20008000000 */
[----:B------:R-:W-:Y:S01]  /*0c60*/  SHF.R.S32.HI R0, RZ, 0x1f, R3 ;  /* 0x0000001fff007819 */ /* 0x000fe20000011403 */
[----:B------:R-:W-:Y:S01]  /*0c70*/  IMAD.U32 R22, RZ, RZ, UR6 ;  /* 0x00000006ff167e24 */ /* 0x000fe2000f8e00ff */
[----:B------:R-:W-:Y:S01]  /*0c80*/  UMOV UR38, URZ ;  /* 0x0000003f00267c82 */ /* 0x000fe20008000000 */
[----:B------:R-:W-:Y:S01]  /*0c90*/  ULDC.64 UR52, c[0x0][0x208] ;  /* 0x0000820000347ab9 */ /* 0x000fe20000000a00 */
[----:B------:R-:W-:-:S02]  /*0ca0*/  LEA.HI R4, R0, R3, RZ, 0x2 ;  /* 0x0000000300047211 */ /* 0x000fc400078f10ff */
[----:B------:R-:W-:Y:S02]  /*0cb0*/  LEA.HI R0, R0, R3, RZ, 0x5 ;  /* 0x0000000300007211 */ /* 0x000fe400078f28ff */
[--C-:B------:R-:W-:Y:S01]  /*0cc0*/  SHF.R.S32.HI R5, RZ, 0x2, R4.reuse ;  /* 0x00000002ff057819 */ /* 0x100fe20000011404 */
[----:B-1----:R-:W-:Y:S01]  /*0cd0*/  ULEA UR39, UR4, UR39, 0x18 ;  /* 0x0000002704277291 */ /* 0x002fe2000f8ec03f */
[----:B------:R-:W-:Y:S02]  /*0ce0*/  SHF.R.S32.HI R6, RZ, 0x1f, R4 ;  /* 0x0000001fff067819 */ /* 0x000fe40000011404 */
[----:B------:R-:W-:Y:S01]  /*0cf0*/  LOP3.LUT R4, R4, 0x7ffffffc, RZ, 0xc0, !PT ;  /* 0x7ffffffc04047812 */ /* 0x000fe200078ec0ff */
[----:B------:R-:W-:Y:S01]  /*0d00*/  UIADD3 UR4, UR39, 0x6000, URZ ;  /* 0x0000600027047890 */ /* 0x000fe2000fffe03f */
[----:B------:R-:W-:Y:S01]  /*0d10*/  LEA.HI R6, R6, R5, RZ, 0x3 ;  /* 0x0000000506067211 */ /* 0x000fe200078f18ff */
[----:B------:R-:W-:Y:S01]  /*0d20*/  USHF.R.U32.HI UR5, URZ, 0x4, UR39 ;  /* 0x000000043f057899 */ /* 0x000fe20008011627 */
[----:B------:R-:W-:Y:S01]  /*0d30*/  SHF.R.S32.HI R0, RZ, 0x5, R0 ;  /* 0x00000005ff007819 */ /* 0x000fe20000011400 */
[----:B------:R-:W-:Y:S01]  /*0d40*/  USHF.R.U32.HI UR4, URZ, 0x4, UR4 ;  /* 0x000000043f047899 */ /* 0x000fe20008011604 */
[----:B------:R-:W-:Y:S01]  /*0d50*/  LOP3.LUT R6, R6, 0xfffffff8, RZ, 0xc0, !PT ;  /* 0xfffffff806067812 */ /* 0x000fe200078ec0ff */
[----:B------:R-:W-:Y:S01]  /*0d60*/  IMAD.IADD R4, R3, 0x1, -R4 ;  /* 0x0000000103047824 */ /* 0x000fe200078e0a04 */
[----:B------:R-:W-:-:S02]  /*0d70*/  ULOP3.LUT UR5, UR5, 0x3fff, URZ, 0xc0, !UPT ;  /* 0x00003fff05057892 */ /* 0x000fc4000f8ec03f */
[----:B------:R-:W-:Y:S01]  /*0d80*/  ULOP3.LUT UR45, UR4, 0x3fff, URZ, 0xc0, !UPT ;  /* 0x00003fff042d7892 */ /* 0x000fe2000f8ec03f */
[----:B------:R-:W-:Y:S01]  /*0d90*/  IMAD.IADD R23, R5, 0x1, -R6 ;  /* 0x0000000105177824 */ /* 0x000fe200078e0a06 */
[----:B------:R-:W-:Y:S01]  /*0da0*/  SHF.L.U32 R136, R4, 0x1, RZ ;  /* 0x0000000104887819 */ /* 0x000fe200000006ff */
[----:B------:R-:W-:Y:S02]  /*0db0*/  ULOP3.LUT UR40, UR5, 0x10000, URZ, 0xfc, !UPT ;  /* 0x0001000005287892 */ /* 0x000fe4000f8efc3f */
[----:B------:R-:W-:Y:S01]  /*0dc0*/  ULOP3.LUT UR41, UR45, 0x10000, URZ, 0xfc, !UPT ;  /* 0x000100002d297892 */ /* 0x000fe2000f8efc3f */
[----:B------:R-:W-:-:S11]  /*0dd0*/  LEA R23, R0, R23, 0x4 ;  /* 0x0000001700177211 */ /* 0x000fd600078e20ff */
.L_x_77:
[----:B------:R-:W-:Y:S01]  /*0de0*/  ULDC UR8, c[0x0][0xa04] ;  /* 0x0002810000087ab9 */ /* 0x000fe20000000800 */
[----:B------:R-:W-:Y:S01]  /*0df0*/  R2UR UR42, R17 ;  /* 0x00000000112a72ca */ /* 0x000fe200000e0000 */
[----:B------:R-:W-:Y:S01]  /*0e00*/  UISETP.NE.AND UP0, UPT, UR8, 0x1, UPT ;  /* 0x000000010800788c */ /* 0x000fe2000bf05270 */
[----:B------:R-:W-:Y:S01]  /*0e10*/  ULDC UR4, c[0x0][0xa10] ;  /* 0x0002840000047ab9 */ /* 0x000fe20000000800 */
[----:B------:R-:W-:Y:S01]  /*0e20*/  ULDC UR36, c[0x0][0xa1c] ;  /* 0x0002870000247ab9 */ /* 0x000fe20000000800 */
[----:B------:R-:W-:Y:S02]  /*0e30*/  UISETP.NE.AND UP1, UPT, UR4, 0x1, UPT ;  /* 0x000000010400788c */ /* 0x000fe4000bf25270 */
[----:B------:R-:W-:-:S06]  /*0e40*/  UISETP.NE.AND UP2, UPT, UR49, 0x1, UPT ;  /* 0x000000013100788c */ /* 0x000fcc000bf45270 */
[----:B------:R-:W-:Y:S01]  /*0e50*/  @UP0 ULDC.64 UR6, c[0x0][0xa08] ;  /* 0x0002820000060ab9 */ /* 0x000fe20000000a00 */
[----:B------:R-:W-:Y:S01]  /*0e60*/  PLOP3.LUT P0, PT, PT, PT, UP2, 0x80, 0x0 ;  /* 0x000000000000781c */ /* 0x000fe20003f0f028 */
[----:B------:R-:W-:-:S03]  /*0e70*/  UIMAD.WIDE.U32 UR4, UR42, UR6, URZ ;  /* 0x000000062a0472a5 */ /* 0x000fc6000f8e003f */
[----:B------:R-:W-:Y:S01]  /*0e80*/  @UP1 ULDC UR6, c[0x0][0xa18] ;  /* 0x0002860000061ab9 */ /* 0x000fe20000000800 */
[----:B------:R-:W-:Y:S02]  /*0e90*/  @UP0 USHF.R.U32.HI UR42, URZ, UR7, UR5 ;  /* 0x000000073f2a0299 */ /* 0x000fe40008011605 */
[----:B------:R-:W-:Y:S01]  /*0ea0*/  UISETP.NE.AND UP0, UPT, UR36, 0x1, UPT ;  /* 0x000000012400788c */ /* 0x000fe2000bf05270 */
[----:B------:R-:W-:Y:S02]  /*0eb0*/  @UP1 ULDC UR4, c[0x0][0xa14] ;  /* 0x0002850000041ab9 */ /* 0x000fe40000000800 */
[----:B------:R-:W-:Y:S02]  /*0ec0*/  UIMAD.WIDE.U32 UR4, UR42, UR4, URZ ;  /* 0x000000042a0472a5 */ /* 0x000fe4000f8e003f */
[----:B------:R-:W-:Y:S01]  /*0ed0*/  IMAD R0, RZ, RZ, -UR42 ;  /* 0x8000002aff007e24 */ /* 0x000fe2000f8e02ff */
[----:B------:R-:W-:Y:S01]  /*0ee0*/  UMOV UR43, UR42 ;  /* 0x0000002a002b7c82 */ /* 0x000fe20008000000 */
[----:B------:R-:W-:-:S02]  /*0ef0*/  @UP1 USHF.R.U32.HI UR43, URZ, UR6, UR5 ;  /* 0x000000063f2b1299 */ /* 0x000fc40008011605 */
[----:B------:R-:W-:Y:S02]  /*0f00*/  IMAD R0, R0, UR8, R17 ;  /* 0x0000000800007c24 */ /* 0x000fe4000f8e0211 */
[----:B------:R-:W-:Y:S02]  /*0f10*/  @UP0 ULDC.64 UR6, c[0x0][0xa20] ;  /* 0x0002880000060ab9 */ /* 0x000fe40000000a00 */
[----:B------:R-:W-:-:S03]  /*0f20*/  UIMAD.WIDE.U32 UR4, UR43, UR6, URZ ;  /* 0x000000062b0472a5 */ /* 0x000fc6000f8e003f */
[----:B------:R-:W-:Y:S01]  /*0f30*/  UMOV UR6, UR43 ;  /* 0x0000002b00067c82 */ /* 0x000fe20008000000 */
[----:B------:R-:W-:-:S04]  /*0f40*/  @UP0 USHF.R.U32.HI UR6, URZ, UR7, UR5 ;  /* 0x000000073f060299 */ /* 0x000fc80008011605 */
[----:B------:R-:W-:-:S04]  /*0f50*/  UIADD3 UR4, -UR6, URZ, URZ ;  /* 0x0000003f06047290 */ /* 0x000fc8000fffe13f */
[----:B------:R-:W-:Y:S01]  /*0f60*/  UIMAD UR36, UR36, UR4, UR43 ;  /* 0x00000004242472a4 */ /* 0x000fe2000f8e022b */
[----:B-1-3--:R-:W-:Y:S11]  /*0f70*/  @!P0 BRA `(.L_x_8) ;  /* 0x0000000000688947 */ /* 0x00aff60003800000 */
[----:B------:R-:W-:-:S06]  /*0f80*/  UISETP.NE.AND UP0, UPT, UR49, 0x2, UPT ;  /* 0x000000023100788c */ /* 0x000fcc000bf05270 */
[----:B------:R-:W-:-:S13]  /*0f90*/  PLOP3.LUT P1, PT, PT, PT, UP0, 0x80, 0x0 ;  /* 0x000000000000781c */ /* 0x000fda0003f2f008 */
[----:B------:R-:W-:Y:S05]  /*0fa0*/  @!P1 BRA `(.L_x_9) ;  /* 0x0000000000449947 */ /* 0x000fea0003800000 */
[----:B------:R-:W-:-:S06]  /*0fb0*/  UISETP.NE.AND UP0, UPT, UR49, 0x3, UPT ;  /* 0x000000033100788c */ /* 0x000fcc000bf05270 */
[----:B------:R-:W-:-:S13]  /*0fc0*/  PLOP3.LUT P1, PT, PT, PT, UP0, 0x80, 0x0 ;  /* 0x000000000000781c */ /* 0x000fda0003f2f008 */
[----:B------:R-:W-:Y:S05]  /*0fd0*/  @!P1 BRA `(.L_x_10) ;  /* 0x0000000000249947 */ /* 0x000fea0003800000 */
[----:B------:R-:W-:-:S06]  /*0fe0*/  UISETP.NE.AND UP0, UPT, UR49, 0x4, UPT ;  /* 0x000000043100788c */ /* 0x000fcc000bf05270 */
[----:B------:R-:W-:-:S13]  /*0ff0*/  PLOP3.LUT P1, PT, PT, PT, UP0, 0x80, 0x0 ;  /* 0x000000000000781c */ /* 0x000fda0003f2f008 */
[----:B------:R-:W-:Y:S05]  /*1000*/  @P1 BRA `(.L_x_11) ;  /* 0x0000000000541947 */ /* 0x000fea0003800000 */
[----:B------:R-:W-:Y:S02]  /*1010*/  UIADD3 UR4, UR44, -0x1, URZ ;  /* 0xffffffff2c047890 */ /* 0x000fe4000fffe03f */
[----:B------:R-:W-:Y:S02]  /*1020*/  ULOP3.LUT UR44, UR44, 0x1, URZ, 0xc, !UPT ;  /* 0x000000012c2c7892 */ /* 0x000fe4000f8e0c3f */
[----:B------:R-:W-:-:S04]  /*1030*/  ULOP3.LUT UR4, UR4, 0x2, URZ, 0xc0, !UPT ;  /* 0x0000000204047892 */ /* 0x000fc8000f8ec03f */
[----:B------:R-:W-:-:S04]  /*1040*/  USHF.R.U32.HI UR4, URZ, 0x1, UR4 ;  /* 0x000000013f047899 */ /* 0x000fc80008011604 */
[----:B------:R-:W-:Y:S01]  /*1050*/  ULOP3.LUT UR37, UR37, UR4, URZ, 0x3c, !UPT ;  /* 0x0000000425257292 */ /* 0x000fe2000f8e3c3f */
[----:B------:R-:W-:Y:S11]  /*1060*/  BRA `(.L_x_11) ;  /* 0x00000000003c7947 */ /* 0x000ff60003800000 */
.L_x_10:
[----:B------:R-:W-:Y:S02]  /*1070*/  ULOP3.LUT UP0, URZ, UR44, 0x2, URZ, 0xc0, !UPT ;  /* 0x000000022c3f7892 */ /* 0x000fe4000f80c03f */
[----:B------:R-:W-:Y:S02]  /*1080*/  ULOP3.LUT UR44, UR44, 0x1, URZ, 0xc0, !UPT ;  /* 0x000000012c2c7892 */ /* 0x000fe4000f8ec03f */
[----:B------:R-:W-:-:S04]  /*1090*/  USEL UR4, URZ, 0x1, UP0 ;  /* 0x000000013f047887 */ /* 0x000fc80008000000 */
[----:B------:R-:W-:Y:S01]  /*10a0*/  ULOP3.LUT UR37, UR37, UR4, URZ, 0x3c, !UPT ;  /* 0x0000000425257292 */ /* 0x000fe2000f8e3c3f */
[----:B------:R-:W-:Y:S11]  /*10b0*/  BRA `(.L_x_11) ;  /* 0x0000000000287947 */ /* 0x000ff60003800000 */
.L_x_9:
[----:B------:R-:W-:Y:S02]  /*10c0*/  UIADD3 UR4, UR44, 0x1, URZ ;  /* 0x000000012c047890 */ /* 0x000fe4000fffe03f */
[----:B------:R-:W-:Y:S02]  /*10d0*/  ULOP3.LUT UR44, UR44, 0x1, URZ, 0xc, !UPT ;  /* 0x000000012c2c7892 */ /* 0x000fe4000f8e0c3f */
[----:B------:R-:W-:-:S04]  /*10e0*/  UISETP.GT.U32.AND UP0, UPT, UR4, 0x1, UPT ;  /* 0x000000010400788c */ /* 0x000fc8000bf04070 */
[----:B------:R-:W-:-:S04]  /*10f0*/  USEL UR4, URZ, 0x1, !UP0 ;  /* 0x000000013f047887 */ /* 0x000fc8000c000000 */
[----:B------:R-:W-:Y:S01]  /*1100*/  ULOP3.LUT UR37, UR37, UR4, URZ, 0x3c, !UPT ;  /* 0x0000000425257292 */ /* 0x000fe2000f8e3c3f */
[----:B------:R-:W-:Y:S11]  /*1110*/  BRA `(.L_x_11) ;  /* 0x0000000000107947 */ /* 0x000ff60003800000 */
.L_x_8:
[----:B------:R-:W-:Y:S02]  /*1120*/  UISETP.GT.U32.AND UP0, UPT, UR44, 0x1, UPT ;  /* 0x000000012c00788c */ /* 0x000fe4000bf04070 */
[----:B------:R-:W-:Y:S02]  /*1130*/  ULOP3.LUT UR44, UR44, 0x1, URZ, 0xc0, !UPT ;  /* 0x000000012c2c7892 */ /* 0x000fe4000f8ec03f */
[----:B------:R-:W-:-:S04]  /*1140*/  USEL UR4, URZ, 0x1, !UP0 ;  /* 0x000000013f047887 */ /* 0x000fc8000c000000 */
[----:B------:R-:W-:-:S12]  /*1150*/  ULOP3.LUT UR37, UR37, UR4, URZ, 0x3c, !UPT ;  /* 0x0000000425257292 */ /* 0x000fd8000f8e3c3f */
.L_x_11:
[----:B------:R-:W-:Y:S05]  /*1160*/  @!P0 BRA `(.L_x_12) ;  /* 0x0000000000408947 */ /* 0x000fea0003800000 */
[----:B------:R-:W-:-:S06]  /*1170*/  UISETP.NE.AND UP0, UPT, UR49, 0x2, UPT ;  /* 0x000000023100788c */ /* 0x000fcc000bf05270 */
[----:B------:R-:W-:-:S13]  /*1180*/  PLOP3.LUT P0, PT, PT, PT, UP0, 0x80, 0x0 ;  /* 0x000000000000781c */ /* 0x000fda0003f0f008 */
[----:B------:R-:W-:Y:S05]  /*1190*/  @!P0 BRA `(.L_x_13) ;  /* 0x00000000002c8947 */ /* 0x000fea0003800000 */
[----:B------:R-:W-:-:S06]  /*11a0*/  UISETP.NE.AND UP0, UPT, UR49, 0x3, UPT ;  /* 0x000000033100788c */ /* 0x000fcc000bf05270 */
[----:B------:R-:W-:-:S13]  /*11b0*/  PLOP3.LUT P0, PT, PT, PT, UP0, 0x80, 0x0 ;  /* 0x000000000000781c */ /* 0x000fda0003f0f008 */
[----:B------:R-:W-:Y:S05]  /*11c0*/  @!P0 BRA `(.L_x_14) ;  /* 0x0000000000188947 */ /* 0x000fea0003800000 */
[----:B------:R-:W-:Y:S01]  /*11d0*/  UISETP.NE.AND UP0, UPT, UR49, 0x4, UPT ;  /* 0x000000043100788c */ /* 0x000fe2000bf05270 */
[----:B------:R-:W-:-:S05]  /*11e0*/  IMAD.MOV.U32 R18, RZ, RZ, R0 ;  /* 0x000000ffff127224 */ /* 0x000fca00078e0000 */
[----:B------:R-:W-:-:S13]  /*11f0*/  PLOP3.LUT P0, PT, PT, PT, UP0, 0x80, 0x0 ;  /* 0x000000000000781c */ /* 0x000fda0003f0f008 */
[----:B------:R-:W-:Y:S05]  /*1200*/  @P0 BRA `(.L_x_15) ;  /* 0x00000000001c0947 */ /* 0x000fea0003800000 */
[----:B------:R-:W-:Y:S01]  /*1210*/  LEA R18, R0, 0x3, 0x1 ;  /* 0x0000000300127811 */ /* 0x000fe200078e08ff */
[----:B------:R-:W-:Y:S06]  /*1220*/  BRA `(.L_x_15) ;  /* 0x0000000000147947 */ /* 0x000fec0003800000 */
.L_x_14:
[----:B------:R-:W-:Y:S01]  /*1230*/  LEA R18, R0, 0x2, 0x1 ;  /* 0x0000000200127811 */ /* 0x000fe200078e08ff */
[----:B------:R-:W-:Y:S06]  /*1240*/  BRA `(.L_x_15) ;  /* 0x00000000000c7947 */ /* 0x000fec0003800000 */
.L_x_13:
[----:B------:R-:W-:Y:S01]  /*1250*/  LEA R18, R0, 0x1, 0x1 ;  /* 0x0000000100127811 */ /* 0x000fe200078e08ff */
[----:B------:R-:W-:Y:S06]  /*1260*/  BRA `(.L_x_15) ;  /* 0x0000000000047947 */ /* 0x000fec0003800000 */
.L_x_12:
[----:B------:R-:W-:-:S07]  /*1270*/  SHF.L.U32 R18, R0, 0x1, RZ ;  /* 0x0000000100127819 */ /* 0x000fce00000006ff */
.L_x_15:
[----:B------:R-:W-:Y:S01]  /*1280*/  ULOP3.LUT UR6, UR47, 0x1, URZ, 0xfc, !UPT ;  /* 0x000000012f067892 */ /* 0x000fe2000f8efc3f */
[----:B------:R-:W-:Y:S01]  /*1290*/  LEA R0, R0, 0xff, 0x7 ;  /* 0x000000ff00007811 */ /* 0x000fe200078e38ff */
[----:B------:R-:W-:Y:S02]  /*12a0*/  ULDC UR4, c[0x0][0x28c] ;  /* 0x0000a30000047ab9 */ /* 0x000fe40000000800 */
[----:B------:R-:W-:Y:S01]  /*12b0*/  UIADD3 UR4, UR4, 0x7f, URZ ;  /* 0x0000007f04047890 */ /* 0x000fe2000fffe03f */
[----:B------:R-:W-:Y:S01]  /*12c0*/  SHF.R.S32.HI R3, RZ, 0x1f, R0 ;  /* 0x0000001fff037819 */ /* 0x000fe20000011400 */
[----:B------:R-:W-:Y:S02]  /*12d0*/  UISETP.NE.AND UP0, UPT, UR6, 0x3, UPT ;  /* 0x000000030600788c */ /* 0x000fe4000bf05270 */
[----:B------:R-:W-:Y:S01]  /*12e0*/  USHF.R.S32.HI UR5, URZ, 0x1f, UR4 ;  /* 0x0000001f3f057899 */ /* 0x000fe20008011404 */
[----:B------:R-:W-:-:S03]  /*12f0*/  LEA.HI R3, R3, R0, RZ, 0x7 ;  /* 0x0000000003037211 */ /* 0x000fc600078f38ff */
[----:B------:R-:W-:Y:S01]  /*1300*/  PLOP3.LUT P0, PT, PT, PT, UP0, 0x80, 0x0 ;  /* 0x000000000000781c */ /* 0x000fe20003f0f008 */
[----:B------:R-:W-:Y:S01]  /*1310*/  ULEA.HI UR5, UR5, UR4, URZ, 0x7 ;  /* 0x0000000405057291 */ /* 0x000fe2000f8f383f */
[----:B------:R-:W-:-:S03]  /*1320*/  SHF.R.S32.HI R3, RZ, 0x7, R3 ;  /* 0x00000007ff037819 */ /* 0x000fc60000011403 */
[----:B------:R-:W-:-:S06]  /*1330*/  USHF.R.S32.HI UR5, URZ, 0x7, UR5 ;  /* 0x000000073f057899 */ /* 0x000fcc0008011405 */
[----:B------:R-:W-:Y:S02]  /*1340*/  VIMNMX R7, R3, UR5, PT ;  /* 0x0000000503077c48 */ /* 0x000fe4000bfe0100 */
[----:B------:R-:W-:Y:S05]  /*1350*/  @!P0 BRA `(.L_x_16) ;  /* 0x0000000000048947 */ /* 0x000fea0003800000 */
[----:B------:R-:W-:Y:S01]  /*1360*/  BPT.TRAP 0x1 ;  /* 0x000000040000795c */ /* 0x000fe20000300000 */
.L_x_16:
[----:B------:R-:W-:Y:S01]  /*1370*/  ULEA UR4, UR44, UR39, 0x3 ;  /* 0x000000272c047291 */ /* 0x000fe2000f8e183f */
[----:B------:R-:W-:Y:S01]  /*1380*/  IMAD.U32 R0, RZ, RZ, UR37 ;  /* 0x00000025ff007e24 */ /* 0x000fe2000f8e00ff */
[----:B------:R-:W-:-:S04]  /*1390*/  UISETP.NE.AND UP0, UPT, UR46, 0x3, UPT ;  /* 0x000000032e00788c */ /* 0x000fc8000bf05270 */
[----:B------:R-:W-:Y:S02]  /*13a0*/  SHF.L.U32 R0, R0, 0x1f, RZ ;  /* 0x0000001f00007819 */ /* 0x000fe400000006ff */
[----:B------:R-:W-:Y:S02]  /*13b0*/  PLOP3.LUT P0, PT, PT, PT, UP0, 0x80, 0x0 ;  /* 0x000000000000781c */ /* 0x000fe40003f0f008 */
[----:B------:R-:W1:Y:S02]  /*13c0*/  SYNCS.PHASECHK.TRANS64.TRYWAIT P1, [UR4+0x28450], R0 ;  /* 0x02845000ff0075a7 */ /* 0x000e640008020144 */
[----:B-1----:R-:W-:Y:S09]  /*13d0*/  @!P1 BRA `(.L_x_17) ;  /* 0x000000c4005c9947 */ /* 0x002ff20003800000 */
.L_x_124:
[----:B------:R-:W-:Y:S05]  /*13e0*/  @!P0 BRA `(.L_x_18) ;  /* 0x0000000000048947 */ /* 0x000fea0003800000 */
[----:B------:R-:W-:Y:S01]  /*13f0*/  BPT.TRAP 0x1 ;  /* 0x000000040000795c */ /* 0x000fe20000300000 */
.L_x_18:
[----:B------:R-:W-:Y:S01]  /*1400*/  ULEA UR31, UR38, UR39, 0x3 ;  /* 0x00000027261f7291 */ /* 0x000fe2000f8e183f */
[----:B-1----:R-:W-:Y:S01]  /*1410*/  SHF.L.U32 R0, R19, 0x1f, RZ ;  /* 0x0000001f13007819 */ /* 0x002fe200000006ff */
[----:B------:R-:W-:Y:S01]  /*1420*/  UIADD3 UR30, UR39, 0x28490, URZ ;  /* 0x00028490271e7890 */ /* 0x000fe2000fffe03f */
[----:B------:R-:W-:Y:S01]  /*1430*/  SHF.L.U32 R3, R22, 0x1f, RZ ;  /* 0x0000001f16037819 */ /* 0x000fe200000006ff */
[----:B------:R-:W-:Y:S02]  /*1440*/  ULEA UR29, UR49, 0xfffffff8, 0x3 ;  /* 0xfffffff8311d7891 */ /* 0x000fe4000f8e183f */
[----:B------:R-:W-:Y:S02]  /*1450*/  ULEA UR28, UR49, UR30, 0x3 ;  /* 0x0000001e311c7291 */ /* 0x000fe4000f8e183f */
[----:B------:R-:W-:Y:S01]  /*1460*/  ULOP3.LUT UR29, UR29, 0x8, URZ, 0xc, !UPT ;  /* 0x000000081d1d7892 */ /* 0x000fe2000f8e0c3f */
[----:B------:R-:W1:Y:S02]  /*1470*/  SYNCS.PHASECHK.TRANS64.TRYWAIT P1, [UR31+0x28400], R0 ;  /* 0x02840000ff0075a7 */ /* 0x000e64000802015f */
[----:B-1----:R-:W-:Y:S09]  /*1480*/  @!P1 BRA `(.L_x_19) ;  /* 0x000000c400489947 */ /* 0x002ff20003800000 */
.L_x_125:
[----:B------:R-:W2:Y:S02]  /*1490*/  SYNCS.PHASECHK.TRANS64.TRYWAIT P1, [UR28+-0x8], R3 ;  /* 0xfffff803ff0075a7 */ /* 0x000ea4000802015c */
[----:B--2---:R-:W-:Y:S05]  /*14a0*/  @!P1 BRA `(.L_x_20) ;  /* 0x000000c400589947 */ /* 0x004fea0003800000 */
.L_x_126:
[----:B------:R-:W-:Y:S01]  /*14b0*/  UIMAD UR26, UR38, 0x600, UR41 ;  /* 0x00000600261a78a4 */ /* 0x000fe2000f8e0229 */
[----:B------:R-:W-:Y:S01]  /*14c0*/  WARPGROUP.ARRIVE ;  /* 0x00000000000079c5 */ /* 0x000fe20000000000 */
[----:B------:R-:W-:Y:S01]  /*14d0*/  UIMAD UR24, UR44, 0x300, UR40 ;  /* 0x000003002c1878a4 */ /* 0x000fe2000f8e0228 */
[----:B-1----:R-:W-:Y:S01]  /*14e0*/  IMAD R3, R18, 0x40, R23 ;  /* 0x0000004012037824 */ /* 0x002fe200078e0217 */
[----:B------:R-:W-:Y:S01]  /*14f0*/  UMOV UR27, 0x80000020 ;  /* 0x80000020001b7882 */ /* 0x000fe20000000000 */
[----:B------:R-:W-:Y:S01]  /*1500*/  UMOV UR25, 0x80000020 ;  /* 0x8000002000197882 */ /* 0x000fe20000000000 */
[----:B------:R-:W-:Y:S01]  /*1510*/  UIADD3 UR6, UR26, 0x2, URZ ;  /* 0x000000021a067890 */ /* 0x000fe2000fffe03f */
[C---:B------:R-:W-:Y:S01]  /*1520*/  IADD3 R0, R136.reuse, 0x8, RZ ;  /* 0x0000000888007810 */ /* 0x040fe20007ffe0ff */
[----:B------:R-:W-:Y:S01]  /*1530*/  UIADD3 UR4, UR24, 0x2, URZ ;  /* 0x0000000218047890 */ /* 0x000fe2000fffe03f */
[C---:B------:R-:W-:Y:S01]  /*1540*/  IADD3 R5, R3.reuse, 0x8, RZ ;  /* 0x0000000803057810 */ /* 0x040fe20007ffe0ff */
[----:B------:R-:W-:Y:S01]  /*1550*/  UMOV UR7, 0x80000020 ;  /* 0x8000002000077882 */ /* 0x000fe20000000000 */
[----:B------:R-:W-:Y:S01]  /*1560*/  HGMMA.64x128x16.F32 R24, gdesc[UR24], RZ, !UPT, gsb0 ;  /* 0x01e00000181879f0 */ /* 0x000fe2000c0008ff */
[----:B------:R-:W-:Y:S01]  /*1570*/  UMOV UR5, 0x80000020 ;  /* 0x8000002000057882 */ /* 0x000fe20000000000 */
[----:B------:R-:W-:Y:S01]  /*1580*/  UIADD3 UR10, UR26, 0x200, URZ ;  /* 0x000002001a0a7890 */ /* 0x000fe2000fffe03f */
[----:B------:R-:W-:Y:S01]  /*1590*/  ISETP.GE.AND P3, PT, R3, R0, PT ;  /* 0x000000000300720c */ /* 0x000fe20003f66270 */
[----:B------:R-:W-:Y:S01]  /*15a0*/  UIADD3 UR8, UR24, 0x100, URZ ;  /* 0x0000010018087890 */ /* 0x000fe2000fffe03f */
[C---:B------:R-:W-:Y:S01]  /*15b0*/  VIADD R0, R136.reuse, 0x10 ;  /* 0x0000001088007836 */ /* 0x040fe20000000000 */
[----:B------:R-:W-:Y:S01]  /*15c0*/  UMOV UR11, 0x80000020 ;  /* 0x80000020000b7882 */ /* 0x000fe20000000000 */
[----:B------:R-:W-:Y:S01]  /*15d0*/  UMOV UR9, 0x80000020 ;  /* 0x8000002000097882 */ /* 0x000fe20000000000 */
[----:B------:R-:W-:Y:S01]  /*15e0*/  UIADD3 UR14, UR26, 0x202, URZ ;  /* 0x000002021a0e7890 */ /* 0x000fe2000fffe03f */
[----:B------:R-:W-:Y:S01]  /*15f0*/  ISETP.GE.AND P1, PT, R5, R136, PT ;  /* 0x000000880500720c */ /* 0x000fe20003f26270 */
[----:B------:R-:W-:Y:S01]  /*1600*/  UIADD3 UR12, UR24, 0x102, URZ ;  /* 0x00000102180c7890 */ /* 0x000fe2000fffe03f */
[----:B------:R-:W-:Y:S01]  /*1610*/  ISETP.GE.AND P6, PT, R3, R0, PT ;  /* 0x000000000300720c */ /* 0x000fe20003fc6270 */
[----:B------:R-:W-:Y:S01]  /*1620*/  UMOV UR15, 0x80000020 ;  /* 0x80000020000f7882 */ /* 0x000fe20000000000 */
[----:B------:R-:W-:Y:S01]  /*1630*/  UMOV UR13, 0x80000020 ;  /* 0x80000020000d7882 */ /* 0x000fe20000000000 */
[----:B------:R-:W-:Y:S01]  /*1640*/  UIADD3 UR18, UR26, 0x400, URZ ;  /* 0x000004001a127890 */ /* 0x000fe2000fffe03f */
[C---:B------:R-:W-:Y:S01]  /*1650*/  VIADD R0, R136.reuse, 0x18 ;  /* 0x0000001888007836 */ /* 0x040fe20000000000 */
[----:B------:R-:W-:Y:S01]  /*1660*/  UIADD3 UR16, UR24, 0x200, URZ ;  /* 0x0000020018107890 */ /* 0x000fe2000fffe03f */
[C---:B------:R-:W-:Y:S01]  /*1670*/  VIADD R4, R136.reuse, 0x9 ;  /* 0x0000000988047836 */ /* 0x040fe20000000000 */
[----:B------:R-:W-:Y:S01]  /*1680*/  UMOV UR19, 0x80000020 ;  /* 0x8000002000137882 */ /* 0x000fe20000000000 */
[----:B------:R-:W-:Y:S01]  /*1690*/  UMOV UR17, 0x80000020 ;  /* 0x8000002000117882 */ /* 0x000fe20000000000 */
[----:B------:R-:W-:Y:S01]  /*16a0*/  UIADD3 UR22, UR26, 0x402, URZ ;  /* 0x000004021a167890 */ /* 0x000fe2000fffe03f */
[----:B------:R-:W-:Y:S01]  /*16b0*/  ISETP.GT.AND P2, PT, R5, R136, PT ;  /* 0x000000880500720c */ /* 0x000fe20003f44270 */
[----:B------:R-:W-:Y:S01]  /*16c0*/  UIADD3 UR20, UR24, 0x202, URZ ;  /* 0x0000020218147890 */ /* 0x000fe2000fffe03f */
[----:B------:R-:W-:Y:S01]  /*16d0*/  ISETP.GE.AND P4, PT, R3, R4, PT ;  /* 0x000000040300720c */ /* 0x000fe20003f86270 */
[----:B------:R-:W-:Y:S01]  /*16e0*/  UMOV UR23, 0x80000020 ;  /* 0x8000002000177882 */ /* 0x000fe20000000000 */
[----:B------:R-:W-:Y:S01]  /*16f0*/  UMOV UR21, 0x80000020 ;  /* 0x8000002000157882 */ /* 0x000fe20000000000 */
[C---:B------:R-:W-:Y:S01]  /*1700*/  IADD3 R4, R136.reuse, 0x19, RZ ;  /* 0x0000001988047810 */ /* 0x040fe20007ffe0ff */
[----:B------:R-:W-:Y:S01]  /*1710*/  VIADD R6, R136, 0x11 ;  /* 0x0000001188067836 */ /* 0x000fe20000000000 */
[----:B------:R-:W-:-:S04]  /*1720*/  P2R R10, PR, RZ, 0x1 ;  /* 0x00000001ff0a7803 */ /* 0x000fc80000000000 */
[----:B------:R-:W-:Y:S01]  /*1730*/  ISETP.GE.AND P5, PT, R3, R6, PT ;  /* 0x000000060300720c */ /* 0x000fe20003fa6270 */
[----:B------:R-:W-:Y:S02]  /*1740*/  WARPGROUP.DEPBAR.LE gsb0, 0x0 ;  /* 0x00008000000079c5 */ /* 0x000fe40000010000 */
[----:B------:R-:W-:-:S06]  /*1750*/  WARPGROUP.ARRIVE ;  /* 0x00000000000079c5 */ /* 0x000fcc0000000000 */
[----:B------:R-:W-:Y:S01]  /*1760*/  HGMMA.64x128x16.F32 R24, gdesc[UR4], R24, gsb0 ;  /* 0x01e00000041879f0 */ /* 0x000fe20008000818 */
[----:B------:R-:W-:Y:S02]  /*1770*/  ULDC UR6, c[0x0][0x604] ;  /* 0x0001810000067ab9 */ /* 0x000fe40000000800 */
[----:B------:R-:W-:Y:S02]  /*1780*/  WARPGROUP.DEPBAR.LE gsb0, 0x0 ;  /* 0x00008000000079c5 */ /* 0x000fe40000010000 */
[----:B------:R-:W-:-:S07]  /*1790*/  WARPGROUP.ARRIVE ;  /* 0x00000000000079c5 */ /* 0x000fce0000000000 */
[----:B------:R-:W-:Y:S03]  /*17a0*/  HGMMA.64x128x16.F32 R24, gdesc[UR8], R24, gsb0 ;  /* 0x01e00000081879f0 */ /* 0x000fe60008000818 */
        /* <DEDUP_REMOVED lines=10> */
[----:B------:R-:W-:Y:S02]  /*1850*/  FSEL R26, R26, -INF , P1 ;  /* 0xff8000001a1a7808 */ /* 0x000fe40000800000 */
[----:B------:R-:W-:Y:S02]  /*1860*/  ISETP.GE.AND P1, PT, R3, R136, PT ;  /* 0x000000880300720c */ /* 0x000fe40003f26270 */
[----:B------:R-:W-:Y:S02]  /*1870*/  FSEL R27, R27, -INF , P2 ;  /* 0xff8000001b1b7808 */ /* 0x000fe40001000000 */
[----:B------:R-:W-:-:S02]  /*1880*/  FSEL R24, R24, -INF , P1 ;  /* 0xff80000018187808 */ /* 0x000fc40000800000 */
[----:B------:R-:W-:Y:S02]  /*1890*/  FSEL R30, R30, -INF , P1 ;  /* 0xff8000001e1e7808 */ /* 0x000fe40000800000 */
[C---:B------:R-:W-:Y:S01]  /*18a0*/  ISETP.GE.AND P1, PT, R3.reuse, R0, PT ;  /* 0x000000000300720c */ /* 0x040fe20003f26270 */
[----:B------:R-:W-:Y:S01]  /*18b0*/  VIADD R0, R136, 0x20 ;  /* 0x0000002088007836 */ /* 0x000fe20000000000 */
[----:B------:R-:W-:Y:S02]  /*18c0*/  ISETP.GT.AND P2, PT, R3, R136, PT ;  /* 0x000000880300720c */ /* 0x000fe40003f44270 */
[----:B------:R-:W-:Y:S02]  /*18d0*/  FSEL R28, R28, -INF , P3 ;  /* 0xff8000001c1c7808 */ /* 0x000fe40001800000 */
[----:B------:R-:W-:Y:S02]  /*18e0*/  FSEL R34, R34, -INF , P3 ;  /* 0xff80000022227808 */ /* 0x000fe40001800000 */
[----:B------:R-:W-:-:S02]  /*18f0*/  FSEL R25, R25, -INF , P2 ;  /* 0xff80000019197808 */ /* 0x000fc40001000000 */
[----:B------:R-:W-:Y:S02]  /*1900*/  FSEL R31, R31, -INF , P2 ;  /* 0xff8000001f1f7808 */ /* 0x000fe40001000000 */
[C---:B------:R-:W-:Y:S02]  /*1910*/  ISETP.GE.AND P3, PT, R3.reuse, R0, PT ;  /* 0x000000000300720c */ /* 0x040fe40003f66270 */
[----:B------:R-:W-:Y:S01]  /*1920*/  ISETP.GE.AND P2, PT, R3, R4, PT ;  /* 0x000000040300720c */ /* 0x000fe20003f46270 */
[C---:B------:R-:W-:Y:S01]  /*1930*/  VIADD R4, R136.reuse, 0x21 ;  /* 0x0000002188047836 */ /* 0x040fe20000000000 */
[----:B------:R-:W-:Y:S02]  /*1940*/  IADD3 R0, R136, 0x28, RZ ;  /* 0x0000002888007810 */ /* 0x000fe40007ffe0ff */
[----:B------:R-:W-:Y:S02]  /*1950*/  FSEL R32, R32, -INF , P6 ;  /* 0xff80000020207808 */ /* 0x000fe40003000000 */
[----:B------:R-:W-:-:S02]  /*1960*/  FSEL R38, R38, -INF , P6 ;  /* 0xff80000026267808 */ /* 0x000fc40003000000 */
[----:B------:R-:W-:Y:S01]  /*1970*/  ISETP.GE.AND P6, PT, R3, R0, PT ;  /* 0x000000000300720c */ /* 0x000fe20003fc6270 */
[C---:B------:R-:W-:Y:S01]  /*1980*/  VIADD R0, R136.reuse, 0x30 ;  /* 0x0000003088007836 */ /* 0x040fe20000000000 */
[----:B------:R-:W-:Y:S02]  /*1990*/  FSEL R29, R29, -INF , P4 ;  /* 0xff8000001d1d7808 */ /* 0x000fe40002000000 */
[----:B------:R-:W-:Y:S02]  /*19a0*/  FSEL R35, R35, -INF , P4 ;  /* 0xff80000023237808 */ /* 0x000fe40002000000 */
[----:B------:R-:W-:Y:S01]  /*19b0*/  ISETP.GE.AND P4, PT, R3, R4, PT ;  /* 0x000000040300720c */ /* 0x000fe20003f86270 */
[----:B------:R-:W-:Y:S01]  /*19c0*/  VIADD R4, R136, 0x29 ;  /* 0x0000002988047836 */ /* 0x000fe20000000000 */
[----:B------:R-:W-:Y:S02]  /*19d0*/  FSEL R36, R36, -INF , P1 ;  /* 0xff80000024247808 */ /* 0x000fe40000800000 */
[----:B------:R-:W-:-:S02]  /*19e0*/  FSEL R42, R42, -INF , P1 ;  /* 0xff8000002a2a7808 */ /* 0x000fc40000800000 */
[----:B------:R-:W-:Y:S02]  /*19f0*/  FMNMX R5, R24, R25, !PT ;  /* 0x0000001918057209 */ /* 0x000fe40007800000 */
[----:B------:R-:W-:Y:S02]  /*1a00*/  ISETP.GE.AND P1, PT, R3, R0, PT ;  /* 0x000000000300720c */ /* 0x000fe40003f26270 */
[----:B------:R-:W-:Y:S02]  /*1a10*/  FSEL R33, R33, -INF , P5 ;  /* 0xff80000021217808 */ /* 0x000fe40002800000 */
[----:B------:R-:W-:Y:S02]  /*1a20*/  FSEL R39, R39, -INF , P5 ;  /* 0xff80000027277808 */ /* 0x000fe40002800000 */
[----:B------:R-:W-:Y:S02]  /*1a30*/  IADD3 R0, R136, 0x31, RZ ;  /* 0x0000003188007810 */ /* 0x000fe40007ffe0ff */
[----:B------:R-:W-:-:S02]  /*1a40*/  ISETP.GE.AND P5, PT, R3, R4, PT ;  /* 0x000000040300720c */ /* 0x000fc40003fa6270 */
[----:B------:R-:W-:Y:S02]  /*1a50*/  FMNMX R4, R28, R5, !PT ;  /* 0x000000051c047209 */ /* 0x000fe40007800000 */
[----:B------:R-:W-:Y:S02]  /*1a60*/  FSEL R37, R37, -INF , P2 ;  /* 0xff80000025257808 */ /* 0x000fe40001000000 */
[----:B------:R-:W-:Y:S02]  /*1a70*/  FSEL R43, R43, -INF , P2 ;  /* 0xff8000002b2b7808 */ /* 0x000fe40001000000 */
[----:B------:R-:W-:Y:S01]  /*1a80*/  ISETP.GE.AND P2, PT, R3, R0, PT ;  /* 0x000000000300720c */ /* 0x000fe20003f46270 */
[----:B------:R-:W-:Y:S01]  /*1a90*/  VIADD R0, R136, 0x38 ;  /* 0x0000003888007836 */ /* 0x000fe20000000000 */
[----:B------:R-:W-:Y:S02]  /*1aa0*/  FMNMX R5, R29, R4, !PT ;  /* 0x000000041d057209 */ /* 0x000fe40007800000 */
[----:B------:R-:W-:-:S02]  /*1ab0*/  FSEL R40, R40, -INF , P3 ;  /* 0xff80000028287808 */ /* 0x000fc40001800000 */
[----:B------:R-:W-:Y:S02]  /*1ac0*/  FSEL R46, R46, -INF , P3 ;  /* 0xff8000002e2e7808 */ /* 0x000fe40001800000 */
[----:B------:R-:W-:Y:S02]  /*1ad0*/  ISETP.GE.AND P3, PT, R3, R0, PT ;  /* 0x000000000300720c */ /* 0x000fe40003f66270 */
[----:B------:R-:W-:Y:S02]  /*1ae0*/  FMNMX R4, R32, R5, !PT ;  /* 0x0000000520047209 */ /* 0x000fe40007800000 */
[----:B------:R-:W-:Y:S02]  /*1af0*/  IADD3 R0, R136, 0x39, RZ ;  /* 0x0000003988007810 */ /* 0x000fe40007ffe0ff */
[----:B------:R-:W-:Y:S02]  /*1b00*/  FSEL R41, R41, -INF , P4 ;  /* 0xff80000029297808 */ /* 0x000fe40002000000 */
[----:B------:R-:W-:-:S02]  /*1b10*/  FSEL R47, R47, -INF , P4 ;  /* 0xff8000002f2f7808 */ /* 0x000fc40002000000 */
[----:B------:R-:W-:Y:S02]  /*1b20*/  FMNMX R5, R33, R4, !PT ;  /* 0x0000000421057209 */ /* 0x000fe40007800000 */
[C---:B------:R-:W-:Y:S01]  /*1b30*/  ISETP.GE.AND P4, PT, R3.reuse, R0, PT ;  /* 0x000000000300720c */ /* 0x040fe20003f86270 */
[----:B------:R-:W-:Y:S01]  /*1b40*/  VIADD R0, R136, 0x40 ;  /* 0x0000004088007836 */ /* 0x000fe20000000000 */
[----:B------:R-:W-:Y:S02]  /*1b50*/  FMNMX R4, R36, R5, !PT ;  /* 0x0000000524047209 */ /* 0x000fe40007800000 */
[----:B------:R-:W-:Y:S02]  /*1b60*/  FSEL R44, R44, -INF , P6 ;  /* 0xff8000002c2c7808 */ /* 0x000fe40003000000 */
[----:B------:R-:W-:Y:S02]  /*1b70*/  FSEL R50, R50, -INF , P6 ;  /* 0xff80000032327808 */ /* 0x000fe40003000000 */
[----:B------:R-:W-:-:S02]  /*1b80*/  ISETP.GE.AND P6, PT, R3, R0, PT ;  /* 0x000000000300720c */ /* 0x000fc40003fc6270 */
[C---:B------:R-:W-:Y:S02]  /*1b90*/  IADD3 R0, R136.reuse, 0x41, RZ ;  /* 0x0000004188007810 */ /* 0x040fe40007ffe0ff */
[----:B------:R-:W-:Y:S02]  /*1ba0*/  FMNMX R5, R37, R4, !PT ;  /* 0x0000000425057209 */ /* 0x000fe40007800000 */
[----:B------:R-:W-:Y:S02]  /*1bb0*/  FSEL R45, R45, -INF , P5 ;  /* 0xff8000002d2d7808 */ /* 0x000fe40002800000 */
[----:B------:R-:W-:Y:S02]  /*1bc0*/  FSEL R51, R51, -INF , P5 ;  /* 0xff80000033337808 */ /* 0x000fe40002800000 */
[----:B------:R-:W-:Y:S01]  /*1bd0*/  ISETP.GE.AND P5, PT, R3, R0, PT ;  /* 0x000000000300720c */ /* 0x000fe20003fa6270 */
[----:B------:R-:W-:Y:S01]  /*1be0*/  VIADD R0, R136, 0x48 ;  /* 0x0000004888007836 */ /* 0x000fe20000000000 */
[----:B------:R-:W-:-:S02]  /*1bf0*/  FMNMX R4, R40, R5, !PT ;  /* 0x0000000528047209 */ /* 0x000fc40007800000 */
[----:B------:R-:W-:Y:S02]  /*1c00*/  FSEL R48, R48, -INF , P1 ;  /* 0xff80000030307808 */ /* 0x000fe40000800000 */
[----:B------:R-:W-:Y:S02]  /*1c10*/  FMNMX R5, R41, R4, !PT ;  /* 0x0000000429057209 */ /* 0x000fe40007800000 */
[----:B------:R-:W-:Y:S02]  /*1c20*/  FSEL R54, R54, -INF , P1 ;  /* 0xff80000036367808 */ /* 0x000fe40000800000 */
[----:B------:R-:W-:Y:S02]  /*1c30*/  ISETP.GE.AND P1, PT, R3, R0, PT ;  /* 0x000000000300720c */ /* 0x000fe40003f26270 */
[----:B------:R-:W-:Y:S02]  /*1c40*/  IADD3 R0, R136, 0x49, RZ ;  /* 0x0000004988007810 */ /* 0x000fe40007ffe0ff */
[----:B------:R-:W-:-:S02]  /*1c50*/  FMNMX R4, R44, R5, !PT ;  /* 0x000000052c047209 */ /* 0x000fc40007800000 */
[----:B------:R-:W-:Y:S02]  /*1c60*/  FSEL R49, R49, -INF , P2 ;  /* 0xff80000031317808 */ /* 0x000fe40001000000 */
[----:B------:R-:W-:Y:S02]  /*1c70*/  FSEL R55, R55, -INF , P2 ;  /* 0xff80000037377808 */ /* 0x000fe40001000000 */
[----:B------:R-:W-:Y:S01]  /*1c80*/  ISETP.GE.AND P2, PT, R3, R0, PT ;  /* 0x000000000300720c */ /* 0x000fe20003f46270 */
[----:B------:R-:W-:Y:S01]  /*1c90*/  VIADD R0, R136, 0x50 ;  /* 0x0000005088007836 */ /* 0x000fe20000000000 */
[----:B------:R-:W-:Y:S02]  /*1ca0*/  FMNMX R5, R45, R4, !PT ;  /* 0x000000042d057209 */ /* 0x000fe40007800000 */
[----:B------:R-:W-:Y:S02]  /*1cb0*/  FSEL R52, R52, -INF , P3 ;  /* 0xff80000034347808 */ /* 0x000fe40001800000 */
[----:B------:R-:W-:-:S02]  /*1cc0*/  FSEL R58, R58, -INF , P3 ;  /* 0xff8000003a3a7808 */ /* 0x000fc40001800000 */
[----:B------:R-:W-:Y:S02]  /*1cd0*/  FMNMX R4, R48, R5, !PT ;  /* 0x0000000530047209 */ /* 0x000fe40007800000 */
[----:B------:R-:W-:Y:S02]  /*1ce0*/  ISETP.GE.AND P3, PT, R3, R0, PT ;  /* 0x000000000300720c */ /* 0x000fe40003f66270 */
[----:B------:R-:W-:Y:S02]  /*1cf0*/  IADD3 R0, R136, 0x51, RZ ;  /* 0x0000005188007810 */ /* 0x000fe40007ffe0ff */
[----:B------:R-:W-:Y:S02]  /*1d00*/  FMNMX R5, R49, R4, !PT ;  /* 0x0000000431057209 */ /* 0x000fe40007800000 */
[----:B------:R-:W-:Y:S02]  /*1d10*/  FSEL R53, R53, -INF , P4 ;  /* 0xff80000035357808 */ /* 0x000fe40002000000 */
[----:B------:R-:W-:-:S02]  /*1d20*/  FSEL R59, R59, -INF , P4 ;  /* 0xff8000003b3b7808 */ /* 0x000fc40002000000 */
[C---:B------:R-:W-:Y:S01]  /*1d30*/  ISETP.GE.AND P4, PT, R3.reuse, R0, PT ;  /* 0x000000000300720c */ /* 0x040fe20003f86270 */
[----:B------:R-:W-:Y:S01]  /*1d40*/  VIADD R0, R136, 0x58 ;  /* 0x0000005888007836 */ /* 0x000fe20000000000 */
[----:B------:R-:W-:Y:S02]  /*1d50*/  FMNMX R4, R52, R5, !PT ;  /* 0x0000000534047209 */ /* 0x000fe40007800000 */
[----:B------:R-:W-:Y:S02]  /*1d60*/  FSEL R56, R56, -INF , P6 ;  /* 0xff80000038387808 */ /* 0x000fe40003000000 */
[----:B------:R-:W-:Y:S02]  /*1d70*/  FSEL R62, R62, -INF , P6 ;  /* 0xff8000003e3e7808 */ /* 0x000fe40003000000 */
[----:B------:R-:W-:Y:S02]  /*1d80*/  ISETP.GE.AND P6, PT, R3, R0, PT ;  /* 0x000000000300720c */ /* 0x000fe40003fc6270 */
[----:B------:R-:W-:-:S02]  /*1d90*/  FMNMX R5, R53, R4, !PT ;  /* 0x0000000435057209 */ /* 0x000fc40007800000 */
[----:B------:R-:W-:Y:S02]  /*1da0*/  IADD3 R0, R136, 0x59, RZ ;  /* 0x0000005988007810 */ /* 0x000fe40007ffe0ff */
[----:B------:R-:W-:Y:S02]  /*1db0*/  FSEL R57, R57, -INF , P5 ;  /* 0xff80000039397808 */ /* 0x000fe40002800000 */
[----:B------:R-:W-:Y:S02]  /*1dc0*/  FMNMX R4, R56, R5, !PT ;  /* 0x0000000538047209 */ /* 0x000fe40007800000 */
[----:B------:R-:W-:Y:S01]  /*1dd0*/  ISETP.GE.AND P0, PT, R3, R0, PT ;  /* 0x000000000300720c */ /* 0x000fe20003f06270 */
[----:B------:R-:W-:Y:S01]  /*1de0*/  VIADD R0, R136, 0x60 ;  /* 0x0000006088007836 */ /* 0x000fe20000000000 */
[----:B------:R-:W-:Y:S02]  /*1df0*/  FSEL R60, R60, -INF , P1 ;  /* 0xff8000003c3c7808 */ /* 0x000fe40000800000 */
[----:B------:R-:W-:-:S02]  /*1e00*/  FMNMX R5, R57, R4, !PT ;  /* 0x0000000439057209 */ /* 0x000fc40007800000 */
[----:B------:R-:W-:Y:S02]  /*1e10*/  FSEL R66, R66, -INF , P1 ;  /* 0xff80000042427808 */ /* 0x000fe40000800000 */
[----:B------:R-:W-:Y:S02]  /*1e20*/  ISETP.GE.AND P1, PT, R3, R0, PT ;  /* 0x000000000300720c */ /* 0x000fe40003f26270 */
[----:B------:R-:W-:Y:S02]  /*1e30*/  IADD3 R0, R136, 0x61, RZ ;  /* 0x0000006188007810 */ /* 0x000fe40007ffe0ff */
[----:B------:R-:W-:Y:S02]  /*1e40*/  FSEL R61, R61, -INF , P2 ;  /* 0xff8000003d3d7808 */ /* 0x000fe40001000000 */
[----:B------:R-:W-:Y:S02]  /*1e50*/  FMNMX R4, R60, R5, !PT ;  /* 0x000000053c047209 */ /* 0x000fe40007800000 */
[----:B------:R-:W-:-:S02]  /*1e60*/  FSEL R67, R67, -INF , P2 ;  /* 0xff80000043437808 */ /* 0x000fc40001000000 */
[----:B------:R-:W-:Y:S01]  /*1e70*/  ISETP.GE.AND P2, PT, R3, R0, PT ;  /* 0x000000000300720c */ /* 0x000fe20003f46270 */
[----:B------:R-:W-:Y:S01]  /*1e80*/  VIADD R0, R136, 0x68 ;  /* 0x0000006888007836 */ /* 0x000fe20000000000 */
[----:B------:R-:W-:Y:S02]  /*1e90*/  FSEL R64, R64, -INF , P3 ;  /* 0xff80000040407808 */ /* 0x000fe40001800000 */
[----:B------:R-:W-:Y:S02]  /*1ea0*/  FMNMX R5, R61, R4, !PT ;  /* 0x000000043d057209 */ /* 0x000fe40007800000 */
[----:B------:R-:W-:Y:S02]  /*1eb0*/  FSEL R65, R65, -INF , P4 ;  /* 0xff80000041417808 */ /* 0x000fe40002000000 */
[----:B------:R-:W-:Y:S02]  /*1ec0*/  FMNMX R4, R64, R5, !PT ;  /* 0x0000000540047209 */ /* 0x000fe40007800000 */
[----:B------:R-:W-:-:S02]  /*1ed0*/  FSEL R70, R70, -INF , P3 ;  /* 0xff80000046467808 */ /* 0x000fc40001800000 */
[----:B------:R-:W-:Y:S02]  /*1ee0*/  ISETP.GE.AND P3, PT, R3, R0, PT ;  /* 0x000000000300720c */ /* 0x000fe40003f66270 */
[----:B------:R-:W-:Y:S02]  /*1ef0*/  IADD3 R0, R136, 0x78, RZ ;  /* 0x0000007888007810 */ /* 0x000fe40007ffe0ff */
[----:B------:R-:W-:Y:S02]  /*1f00*/  FSEL R68, R68, -INF , P6 ;  /* 0xff80000044447808 */ /* 0x000fe40003000000 */
[----:B------:R-:W-:Y:S02]  /*1f10*/  FMNMX R5, R65, R4, !PT ;  /* 0x0000000441057209 */ /* 0x000fe40007800000 */
[----:B------:R-:W-:Y:S02]  /*1f20*/  FSEL R71, R71, -INF , P4 ;  /* 0xff80000047477808 */ /* 0x000fe40002000000 */
[----:B------:R-:W-:Y:S01]  /*1f30*/  ISETP.GE.AND P4, PT, R3, R0, PT ;  /* 0x000000000300720c */ /* 0x000fe20003f86270 */
[----:B------:R-:W-:Y:S01]  /*1f40*/  VIADD R0, R136, 0x79 ;  /* 0x0000007988007836 */ /* 0x000fe20000000000 */
[----:B------:R-:W-:-:S02]  /*1f50*/  FSEL R69, R69, -INF , P0 ;  /* 0xff80000045457808 */ /* 0x000fc40000000000 */
[----:B------:R-:W-:Y:S02]  /*1f60*/  FMNMX R4, R68, R5, !PT ;  /* 0x0000000544047209 */ /* 0x000fe40007800000 */
[----:B------:R-:W-:Y:S02]  /*1f70*/  FSEL R72, R72, -INF , P1 ;  /* 0xff80000048487808 */ /* 0x000fe40000800000 */
[----:B------:R-:W-:Y:S02]  /*1f80*/  FSEL R84, R84, -INF , P4 ;  /* 0xff80000054547808 */ /* 0x000fe40002000000 */
[----:B------:R-:W-:Y:S02]  /*1f90*/  FMNMX R5, R69, R4, !PT ;  /* 0x0000000445057209 */ /* 0x000fe40007800000 */
[----:B------:R-:W-:Y:S02]  /*1fa0*/  ISETP.GE.AND P4, PT, R3, R0, PT ;  /* 0x000000000300720c */ /* 0x000fe40003f86270 */
[----:B------:R-:W-:-:S02]  /*1fb0*/  IADD3 R0, R136, 0x69, RZ ;  /* 0x0000006988007810 */ /* 0x000fc40007ffe0ff */
[----:B------:R-:W-:Y:S02]  /*1fc0*/  FSEL R73, R73, -INF , P2 ;  /* 0xff80000049497808 */ /* 0x000fe40001000000 */
[----:B------:R-:W-:Y:S02]  /*1fd0*/  FMNMX R4, R72, R5, !PT ;  /* 0x0000000548047209 */ /* 0x000fe40007800000 */
[----:B------:R-:W-:Y:S02]  /*1fe0*/  FSEL R85, R85, -INF , P4 ;  /* 0xff80000055557808 */ /* 0x000fe40002000000 */
[----:B------:R-:W-:Y:S01]  /*1ff0*/  ISETP.GE.AND P4, PT, R3, R0, PT ;  /* 0x000000000300720c */ /* 0x000fe20003f86270 */
[----:B------:R-:W-:Y:S01]  /*2000*/  VIADD R0, R136, 0x70 ;  /* 0x0000007088007836 */ /* 0x000fe20000000000 */
[----:B------:R-:W-:Y:S02]  /*2010*/  P2R R6, PR, RZ, 0x40 ;  /* 0x00000040ff067803 */ /* 0x000fe40000000000 */
[----:B------:R-:W-:-:S02]  /*2020*/  FSEL R76, R76, -INF , P3 ;  /* 0xff8000004c4c7808 */ /* 0x000fc40001800000 */
[----:B------:R-:W-:Y:S02]  /*2030*/  FMNMX R5, R73, R4, !PT ;  /* 0x0000000449057209 */ /* 0x000fe40007800000 */
[----:B------:R-:W-:Y:S02]  /*2040*/  P2R R9, PR, RZ, 0x1 ;  /* 0x00000001ff097803 */ /* 0x000fe40000000000 */
[----:B------:R-:W-:Y:S02]  /*2050*/  FSEL R63, R63, -INF , P5 ;  /* 0xff8000003f3f7808 */ /* 0x000fe40002800000 */
[----:B------:R-:W-:Y:S02]  /*2060*/  ISETP.NE.AND P0, PT, R6, RZ, PT ;  /* 0x000000ff0600720c */ /* 0x000fe40003f05270 */
[----:B------:R-:W-:Y:S02]  /*2070*/  IADD3 R4, R136, 0x71, RZ ;  /* 0x0000007188047810 */ /* 0x000fe40007ffe0ff */
[----:B------:R-:W-:-:S02]  /*2080*/  FSEL R77, R77, -INF , P4 ;  /* 0xff8000004d4d7808 */ /* 0x000fc40002000000 */
[----:B------:R-:W-:Y:S02]  /*2090*/  FMNMX R6, R76, R5, !PT ;  /* 0x000000054c067209 */ /* 0x000fe40007800000 */
[----:B------:R-:W-:Y:S02]  /*20a0*/  ISETP.GE.AND P5, PT, R3, R0, PT ;  /* 0x000000000300720c */ /* 0x000fe40003fa6270 */
[----:B------:R-:W-:Y:S02]  /*20b0*/  FMNMX R5, R77, R6, !PT ;  /* 0x000000064d057209 */ /* 0x000fe40007800000 */
[----:B------:R-:W-:Y:S02]  /*20c0*/  FSEL R80, R80, -INF , P5 ;  /* 0xff80000050507808 */ /* 0x000fe40002800000 */
[----:B------:R-:W-:Y:S02]  /*20d0*/  ISETP.GE.AND P6, PT, R3, R4, PT ;  /* 0x000000040300720c */ /* 0x000fe40003fc6270 */
[----:B------:R-:W-:-:S02]  /*20e0*/  FMNMX R0, R80, R5, !PT ;  /* 0x0000000550007209 */ /* 0x000fc40007800000 */
[----:B------:R-:W-:Y:S02]  /*20f0*/  FSEL R81, R81, -INF , P6 ;  /* 0xff80000051517808 */ /* 0x000fe40003000000 */
[----:B------:R-:W-:Y:S02]  /*2100*/  P2R R8, PR, RZ, 0x1 ;  /* 0x00000001ff087803 */ /* 0x000fe40000000000 */
[----:B------:R-:W-:Y:S02]  /*2110*/  FMNMX R3, R81, R0, !PT ;  /* 0x0000000051037209 */ /* 0x000fe40007800000 */
[----:B------:R-:W-:Y:S02]  /*2120*/  FSEL R78, R78, -INF , P1 ;  /* 0xff8000004e4e7808 */ /* 0x000fe40000800000 */
[----:B------:R-:W-:Y:S02]  /*2130*/  FMNMX R0, R84, R3, !PT ;  /* 0x0000000354007209 */ /* 0x000fe40007800000 */
[----:B------:R-:W-:-:S02]  /*2140*/  FSEL R82, R82, -INF , P3 ;  /* 0xff80000052527808 */ /* 0x000fc40001800000 */
[----:B------:R-:W-:Y:S02]  /*2150*/  FMNMX R0, R85, R0, !PT ;  /* 0x0000000055007209 */ /* 0x000fe40007800000 */
[----:B------:R-:W-:Y:S02]  /*2160*/  FSEL R83, R83, -INF , P4 ;  /* 0xff80000053537808 */ /* 0x000fe40002000000 */
[----:B------:R-:W-:Y:S01]  /*2170*/  FSEL R87, R87, -INF , P6 ;  /* 0xff80000057577808 */ /* 0x000fe20003000000 */
[----:B------:R-:W1:Y:S01]  /*2180*/  SHFL.BFLY PT, R3, R0, 0x1, 0x1f ;  /* 0x0c201f0000037f89 */ /* 0x000e6200000e0000 */
[----:B------:R-:W-:Y:S02]  /*2190*/  FSEL R79, R79, -INF , P2 ;  /* 0xff8000004f4f7808 */ /* 0x000fe40001000000 */
[----:B------:R-:W-:Y:S02]  /*21a0*/  FSEL R86, R86, -INF , P5 ;  /* 0xff80000056567808 */ /* 0x000fe40002800000 */
[----:B-1----:R-:W-:-:S05]  /*21b0*/  FMNMX R3, R0, R3, !PT ;  /* 0x0000000300037209 */ /* 0x002fca0007800000 */
[----:B------:R-:W1:Y:S02]  /*21c0*/  SHFL.BFLY PT, R4, R3, 0x2, 0x1f ;  /* 0x0c401f0003047f89 */ /* 0x000e6400000e0000 */
[----:B-1----:R-:W-:Y:S02]  /*21d0*/  FMNMX R4, R3, R4, !PT ;  /* 0x0000000403047209 */ /* 0x002fe40007800000 */
[----:B------:R-:W-:Y:S02]  /*21e0*/  FMNMX R3, R26, R27, !PT ;  /* 0x0000001b1a037209 */ /* 0x000fe40007800000 */
[----:B------:R-:W-:Y:S02]  /*21f0*/  FSETP.NEU.AND P0, PT, R4, -INF , PT ;  /* 0xff8000000400780b */ /* 0x000fe40003f0d000 */
[----:B------:R-:W-:Y:S02]  /*2200*/  FMNMX R0, R30, R3, !PT ;  /* 0x000000031e007209 */ /* 0x000fe40007800000 */
[----:B------:R-:W-:-:S02]  /*2210*/  FSEL R5, R4, RZ, P0 ;  /* 0x000000ff04057208 */ /* 0x000fc40000000000 */
[----:B------:R-:W-:Y:S02]  /*2220*/  ISETP.NE.AND P0, PT, R8, RZ, PT ;  /* 0x000000ff0800720c */ /* 0x000fe40003f05270 */
[----:B------:R-:W-:Y:S01]  /*2230*/  FMNMX R3, R31, R0, !PT ;  /* 0x000000001f037209 */ /* 0x000fe20007800000 */
[----:B------:R-:W-:Y:S01]  /*2240*/  FMUL R88, R5, UR6 ;  /* 0x0000000605587c20 */ /* 0x000fe20008400000 */
[----:B------:R-:W-:Y:S02]  /*2250*/  FSEL R74, R74, -INF , P0 ;  /* 0xff8000004a4a7808 */ /* 0x000fe40000000000 */
[----:B------:R-:W-:Y:S01]  /*2260*/  ISETP.NE.AND P0, PT, R9, RZ, PT ;  /* 0x000000ff0900720c */ /* 0x000fe20003f05270 */
[--C-:B------:R-:W-:Y:S01]  /*2270*/  FFMA R24, R24, UR6, -R88.reuse ;  /* 0x0000000618187c23 */ /* 0x100fe20008000858 */
[--C-:B------:R-:W-:Y:S01]  /*2280*/  FFMA R8, R28, UR6, -R88.reuse ;  /* 0x000000061c087c23 */ /* 0x100fe20008000858 */
[----:B------:R-:W-:Y:S01]  /*2290*/  FMNMX R0, R34, R3, !PT ;  /* 0x0000000322007209 */ /* 0x000fe20007800000 */
[--C-:B------:R-:W-:Y:S01]  /*22a0*/  FFMA R9, R29, UR6, -R88.reuse ;  /* 0x000000061d097c23 */ /* 0x100fe20008000858 */
[----:B------:R-:W-:Y:S01]  /*22b0*/  FSEL R75, R75, -INF , P0 ;  /* 0xff8000004b4b7808 */ /* 0x000fe20000000000 */
[--C-:B------:R-:W-:Y:S01]  /*22c0*/  FFMA R11, R33, UR6, -R88.reuse ;  /* 0x00000006210b7c23 */ /* 0x100fe20008000858 */
[----:B------:R-:W-:Y:S01]  /*22d0*/  FSETP.GEU.AND P1, PT, R24, -126, PT ;  /* 0xc2fc00001800780b */ /* 0x000fe20003f2e000 */
[--C-:B------:R-:W-:Y:S01]  /*22e0*/  FFMA R5, R25, UR6, -R88.reuse ;  /* 0x0000000619057c23 */ /* 0x100fe20008000858 */
[----:B------:R-:W-:Y:S01]  /*22f0*/  ISETP.NE.AND P0, PT, R10, RZ, PT ;  /* 0x000000ff0a00720c */ /* 0x000fe20003f05270 */
[--C-:B------:R-:W-:Y:S01]  /*2300*/  FFMA R10, R36, UR6, -R88.reuse ;  /* 0x00000006240a7c23 */ /* 0x100fe20008000858 */
[----:B------:R-:W-:Y:S01]  /*2310*/  FMNMX R3, R35, R0, !PT ;  /* 0x0000000023037209 */ /* 0x000fe20007800000 */
[--C-:B------:R-:W-:Y:S01]  /*2320*/  FFMA R28, R32, UR6, -R88.reuse ;  /* 0x00000006201c7c23 */ /* 0x100fe20008000858 */
[----:B------:R-:W-:Y:S01]  /*2330*/  FSETP.GEU.AND P3, PT, R8, -126, PT ;  /* 0xc2fc00000800780b */ /* 0x000fe20003f6e000 */
[--C-:B------:R-:W-:Y:S01]  /*2340*/  FFMA R32, R40, UR6, -R88.reuse ;  /* 0x0000000628207c23 */ /* 0x100fe20008000858 */
[----:B------:R-:W-:Y:S01]  /*2350*/  FMNMX R0, R38, R3, !PT ;  /* 0x0000000326007209 */ /* 0x000fe20007800000 */
[--C-:B------:R-:W-:Y:S01]  /*2360*/  FFMA R36, R48, UR6, -R88.reuse ;  /* 0x0000000630247c23 */ /* 0x100fe20008000858 */
[----:B------:R-:W-:Y:S01]  /*2370*/  FSETP.GEU.AND P4, PT, R9, -126, PT ;  /* 0xc2fc00000900780b */ /* 0x000fe20003f8e000 */
[--C-:B------:R-:W-:Y:S01]  /*2380*/  FFMA R15, R41, UR6, -R88.reuse ;  /* 0x00000006290f7c23 */ /* 0x100fe20008000858 */
[----:B------:R-:W-:Y:S01]  /*2390*/  FMNMX R3, R39, R0, !PT ;  /* 0x0000000027037209 */ /* 0x000fe20007800000 */
[----:B------:R-:W-:Y:S01]  /*23a0*/  @!P1 FMUL R24, R24, 0.5 ;  /* 0x3f00000018189820 */ /* 0x000fe20000400000 */
[----:B------:R-:W-:Y:S01]  /*23b0*/  FSETP.GEU.AND P6, PT, R11, -126, PT ;  /* 0xc2fc00000b00780b */ /* 0x000fe20003fce000 */
[--C-:B------:R-:W-:Y:S01]  /*23c0*/  FFMA R21, R45, UR6, -R88.reuse ;  /* 0x000000062d157c23 */ /* 0x100fe20008000858 */
[----:B------:R-:W-:Y:S01]  /*23d0*/  FMNMX R0, R42, R3, !PT ;  /* 0x000000032a007209 */ /* 0x000fe20007800000 */
[--C-:B------:R-:W-:Y:S01]  /*23e0*/  FFMA R13, R37, UR6, -R88.reuse ;  /* 0x00000006250d7c23 */ /* 0x100fe20008000858 */
[----:B------:R-:W-:Y:S01]  /*23f0*/  FSETP.GEU.AND P2, PT, R5, -126, PT ;  /* 0xc2fc00000500780b */ /* 0x000fe20003f4e000 */
[----:B------:R-:W1:Y:S01]  /*2400*/  MUFU.EX2 R24, R24 ;  /* 0x0000001800187308 */ /* 0x000e620000000800 */
[----:B------:R-:W-:Y:S01]  /*2410*/  @!P3 FMUL R8, R8, 0.5 ;  /* 0x3f0000000808b820 */ /* 0x000fe20000400000 */
[----:B------:R-:W-:Y:S01]  /*2420*/  FMNMX R3, R43, R0, !PT ;  /* 0x000000002b037209 */ /* 0x000fe20007800000 */
[--C-:B------:R-:W-:Y:S01]  /*2430*/  FFMA R14, R52, UR6, -R88.reuse ;  /* 0x00000006340e7c23 */ /* 0x100fe20008000858 */
[----:B------:R-:W-:Y:S01]  /*2440*/  @!P4 FMUL R9, R9, 0.5 ;  /* 0x3f0000000909c820 */ /* 0x000fe20000400000 */
[----:B------:R-:W-:Y:S01]  /*2450*/  FSETP.GEU.AND P5, PT, R28, -126, PT ;  /* 0xc2fc00001c00780b */ /* 0x000fe20003fae000 */
[--C-:B------:R-:W-:Y:S01]  /*2460*/  FFMA R12, R44, UR6, -R88.reuse ;  /* 0x000000062c0c7c23 */ /* 0x100fe20008000858 */
[----:B------:R-:W-:Y:S01]  /*2470*/  FMNMX R0, R46, R3, !PT ;  /* 0x000000032e007209 */ /* 0x000fe20007800000 */
[----:B------:R-:W2:Y:S01]  /*2480*/  MUFU.EX2 R8, R8 ;  /* 0x0000000800087308 */ /* 0x000ea20000000800 */
[----:B------:R-:W-:Y:S01]  /*2490*/  @!P6 FMUL R11, R11, 0.5 ;  /* 0x3f0000000b0be820 */ /* 0x000fe20000400000 */
[--C-:B------:R-:W-:Y:S01]  /*24a0*/  FFMA R37, R60, UR6, -R88.reuse ;  /* 0x000000063c257c23 */ /* 0x100fe20008000858 */
[----:B------:R-:W-:Y:S01]  /*24b0*/  FMNMX R3, R47, R0, !PT ;  /* 0x000000002f037209 */ /* 0x000fe20007800000 */
[----:B------:R-:W-:Y:S01]  /*24c0*/  @!P2 FMUL R5, R5, 0.5 ;  /* 0x3f0000000505a820 */ /* 0x000fe20000400000 */
[--C-:B------:R-:W-:Y:S01]  /*24d0*/  FFMA R29, R53, UR6, -R88.reuse ;  /* 0x00000006351d7c23 */ /* 0x100fe20008000858 */
[--C-:B------:R-:W-:Y:S01]  /*24e0*/  FFMA R40, R57, UR6, -R88.reuse ;  /* 0x0000000639287c23 */ /* 0x100fe20008000858 */
[----:B------:R-:W-:Y:S01]  /*24f0*/  FMNMX R0, R50, R3, !PT ;  /* 0x0000000332007209 */ /* 0x000fe20007800000 */
[----:B------:R-:W3:Y:S01]  /*2500*/  MUFU.EX2 R9, R9 ;  /* 0x0000000900097308 */ /* 0x000ee20000000800 */
[----:B-1----:R-:W-:Y:S01]  /*2510*/  @!P1 FMUL R24, R24, R24 ;  /* 0x0000001818189220 */ /* 0x002fe20000400000 */
[----:B------:R-:W-:Y:S01]  /*2520*/  FSETP.GEU.AND P1, PT, R10, -126, PT ;  /* 0xc2fc00000a00780b */ /* 0x000fe20003f2e000 */
[----:B------:R-:W-:Y:S01]  /*2530*/  @!P5 FMUL R28, R28, 0.5 ;  /* 0x3f0000001c1cd820 */ /* 0x000fe20000400000 */
[----:B------:R-:W-:Y:S01]  /*2540*/  FMNMX R3, R51, R0, !PT ;  /* 0x0000000033037209 */ /* 0x000fe20007800000 */
[--C-:B------:R-:W-:Y:S01]  /*2550*/  FFMA R25, R49, UR6, -R88.reuse ;  /* 0x0000000631197c23 */ /* 0x100fe20008000858 */
[--C-:B------:R-:W-:Y:S01]  /*2560*/  FFMA R41, R64, UR6, -R88.reuse ;  /* 0x0000000640297c23 */ /* 0x100fe20008000858 */
[--C-:B------:R-:W-:Y:S01]  /*2570*/  FFMA R33, R56, UR6, -R88.reuse ;  /* 0x0000000638217c23 */ /* 0x100fe20008000858 */
[----:B------:R-:W-:Y:S01]  /*2580*/  FMNMX R0, R54, R3, !PT ;  /* 0x0000000336007209 */ /* 0x000fe20007800000 */
[----:B--2---:R-:W-:Y:S01]  /*2590*/  @!P3 FMUL R8, R8, R8 ;  /* 0x000000080808b220 */ /* 0x004fe20000400000 */
[----:B------:R-:W-:Y:S01]  /*25a0*/  FSETP.GEU.AND P3, PT, R32, -126, PT ;  /* 0xc2fc00002000780b */ /* 0x000fe20003f6e000 */
[----:B------:R-:W1:Y:S01]  /*25b0*/  MUFU.EX2 R11, R11 ;  /* 0x0000000b000b7308 */ /* 0x000e620000000800 */
[----:B------:R-:W-:Y:S01]  /*25c0*/  FMNMX R3, R55, R0, !PT ;  /* 0x0000000037037209 */ /* 0x000fe20007800000 */
[--C-:B------:R-:W-:Y:S01]  /*25d0*/  FFMA R72, R72, UR6, -R88.reuse ;  /* 0x0000000648487c23 */ /* 0x100fe20008000858 */
[--C-:B------:R-:W-:Y:S01]  /*25e0*/  FFMA R65, R65, UR6, -R88.reuse ;  /* 0x0000000641417c23 */ /* 0x100fe20008000858 */
[----:B------:R-:W-:Y:S01]  /*25f0*/  @!P1 FMUL R10, R10, 0.5 ;  /* 0x3f0000000a0a9820 */ /* 0x000fe20000400000 */
[----:B------:R-:W-:Y:S01]  /*2600*/  FMNMX R0, R58, R3, !PT ;  /* 0x000000033a007209 */ /* 0x000fe20007800000 */
[----:B---3--:R-:W-:Y:S01]  /*2610*/  @!P4 FMUL R9, R9, R9 ;  /* 0x000000090909c220 */ /* 0x008fe20000400000 */
[----:B------:R-:W-:Y:S01]  /*2620*/  FSETP.GEU.AND P4, PT, R15, -126, PT ;  /* 0xc2fc00000f00780b */ /* 0x000fe20003f8e000 */
[----:B------:R-:W2:Y:S01]  /*2630*/  MUFU.EX2 R5, R5 ;  /* 0x0000000500057308 */ /* 0x000ea20000000800 */
[----:B------:R-:W-:Y:S01]  /*2640*/  FMNMX R3, R59, R0, !PT ;  /* 0x000000003b037209 */ /* 0x000fe20007800000 */
[--C-:B------:R-:W-:Y:S01]  /*2650*/  FFMA R69, R69, UR6, -R88.reuse ;  /* 0x0000000645457c23 */ /* 0x100fe20008000858 */
[--C-:B------:R-:W-:Y:S01]  /*2660*/  FFMA R20, R61, UR6, -R88.reuse ;  /* 0x000000063d147c23 */ /* 0x100fe20008000858 */
[----:B------:R-:W-:Y:S01]  /*2670*/  @!P3 FMUL R32, R32, 0.5 ;  /* 0x3f0000002020b820 */ /* 0x000fe20000400000 */
[----:B------:R-:W-:Y:S01]  /*2680*/  FMNMX R0, R62, R3, !PT ;  /* 0x000000033e007209 */ /* 0x000fe20007800000 */
[--C-:B------:R-:W-:Y:S01]  /*2690*/  FFMA R76, R76, UR6, -R88.reuse ;  /* 0x000000064c4c7c23 */ /* 0x100fe20008000858 */
[--C-:B------:R-:W-:Y:S01]  /*26a0*/  FFMA R81, R81, UR6, -R88.reuse ;  /* 0x0000000651517c23 */ /* 0x100fe20008000858 */
[----:B------:R-:W3:Y:S01]  /*26b0*/  MUFU.EX2 R10, R10 ;  /* 0x0000000a000a7308 */ /* 0x000ee20000000800 */
[----:B-1----:R-:W-:Y:S01]  /*26c0*/  @!P6 FMUL R11, R11, R11 ;  /* 0x0000000b0b0be220 */ /* 0x002fe20000400000 */
[----:B------:R-:W-:Y:S01]  /*26d0*/  FMNMX R3, R63, R0, !PT ;  /* 0x000000003f037209 */ /* 0x000fe20007800000 */
[--C-:B------:R-:W-:Y:S01]  /*26e0*/  FFMA R68, R68, UR6, -R88.reuse ;  /* 0x0000000644447c23 */ /* 0x100fe20008000858 */
[----:B------:R-:W-:Y:S01]  /*26f0*/  FSETP.GEU.AND P6, PT, R21, -126, PT ;  /* 0xc2fc00001500780b */ /* 0x000fe20003fce000 */
[----:B------:R-:W-:Y:S01]  /*2700*/  @!P4 FMUL R15, R15, 0.5 ;  /* 0x3f0000000f0fc820 */ /* 0x000fe20000400000 */
[----:B------:R-:W-:Y:S01]  /*2710*/  FMNMX R0, R66, R3, !PT ;  /* 0x0000000342007209 */ /* 0x000fe20007800000 */
[--C-:B------:R-:W-:Y:S01]  /*2720*/  FFMA R77, R77, UR6, -R88.reuse ;  /* 0x000000064d4d7c23 */ /* 0x100fe20008000858 */
[----:B------:R-:W1:Y:S01]  /*2730*/  MUFU.EX2 R32, R32 ;  /* 0x0000002000207308 */ /* 0x000e620000000800 */
[----:B--2---:R-:W-:Y:S01]  /*2740*/  @!P2 FMUL R5, R5, R5 ;  /* 0x000000050505a220 */ /* 0x004fe20000400000 */
[----:B------:R-:W-:Y:S01]  /*2750*/  FSETP.GEU.AND P2, PT, R13, -126, PT ;  /* 0xc2fc00000d00780b */ /* 0x000fe20003f4e000 */
[--C-:B------:R-:W-:Y:S01]  /*2760*/  FFMA R73, R73, UR6, -R88.reuse ;  /* 0x0000000649497c23 */ /* 0x100fe20008000858 */
[----:B------:R-:W-:Y:S01]  /*2770*/  FMNMX R3, R67, R0, !PT ;  /* 0x0000000043037209 */ /* 0x000fe20007800000 */
[--C-:B------:R-:W-:Y:S01]  /*2780*/  FFMA R80, R80, UR6, -R88.reuse ;  /* 0x0000000650507c23 */ /* 0x100fe20008000858 */
[--C-:B------:R-:W-:Y:S01]  /*2790*/  FFMA R84, R84, UR6, -R88.reuse ;  /* 0x0000000654547c23 */ /* 0x100fe20008000858 */
[----:B------:R-:W-:Y:S01]  /*27a0*/  FFMA R85, R85, UR6, -R88 ;  /* 0x0000000655557c23 */ /* 0x000fe20008000858 */
[----:B------:R-:W2:Y:S01]  /*27b0*/  MUFU.EX2 R28, R28 ;  /* 0x0000001c001c7308 */ /* 0x000ea20000000800 */
[----:B---3--:R-:W-:Y:S01]  /*27c0*/  @!P1 FMUL R10, R10, R10 ;  /* 0x0000000a0a0a9220 */ /* 0x008fe20000400000 */
[----:B------:R-:W-:Y:S01]  /*27d0*/  FSETP.GEU.AND P1, PT, R36, -126, PT ;  /* 0xc2fc00002400780b */ /* 0x000fe20003f2e000 */
[----:B------:R-:W-:Y:S01]  /*27e0*/  @!P6 FMUL R21, R21, 0.5 ;  /* 0x3f0000001515e820 */ /* 0x000fe20000400000 */
[----:B------:R-:W-:-:S03]  /*27f0*/  FMNMX R0, R70, R3, !PT ;  /* 0x0000000346007209 */ /* 0x000fc60007800000 */
[----:B------:R-:W-:Y:S01]  /*2800*/  @!P2 FMUL R13, R13, 0.5 ;  /* 0x3f0000000d0da820 */ /* 0x000fe20000400000 */
[----:B------:R-:W-:Y:S01]  /*2810*/  FMNMX R3, R71, R0, !PT ;  /* 0x0000000047037209 */ /* 0x000fe20007800000 */
[----:B------:R-:W3:Y:S01]  /*2820*/  MUFU.EX2 R15, R15 ;  /* 0x0000000f000f7308 */ /* 0x000ee20000000800 */
[----:B-1----:R-:W-:Y:S01]  /*2830*/  @!P3 FMUL R32, R32, R32 ;  /* 0x000000202020b220 */ /* 0x002fe20000400000 */
[----:B------:R-:W-:Y:S02]  /*2840*/  FSETP.GEU.AND P3, PT, R14, -126, PT ;  /* 0xc2fc00000e00780b */ /* 0x000fe40003f6e000 */
[----:B------:R-:W-:Y:S02]  /*2850*/  FMNMX R0, R74, R3, !PT ;  /* 0x000000034a007209 */ /* 0x000fe40007800000 */
[----:B------:R-:W-:Y:S01]  /*2860*/  @!P1 FMUL R36, R36, 0.5 ;  /* 0x3f00000024249820 */ /* 0x000fe20000400000 */
[----:B--2---:R-:W-:Y:S01]  /*2870*/  @!P5 FMUL R28, R28, R28 ;  /* 0x0000001c1c1cd220 */ /* 0x004fe20000400000 */
[----:B------:R-:W1:Y:S01]  /*2880*/  MUFU.EX2 R21, R21 ;  /* 0x0000001500157308 */ /* 0x000e620000000800 */
[----:B------:R-:W-:-:S02]  /*2890*/  FSETP.GEU.AND P5, PT, R12, -126, PT ;  /* 0xc2fc00000c00780b */ /* 0x000fc40003fae000 */
[----:B------:R-:W-:-:S04]  /*28a0*/  FMNMX R3, R75, R0, !PT ;  /* 0x000000004b037209 */ /* 0x000fc80007800000 */
[----:B------:R-:W-:Y:S01]  /*28b0*/  @!P3 FMUL R14, R14, 0.5 ;  /* 0x3f0000000e0eb820 */ /* 0x000fe20000400000 */
[----:B------:R-:W-:Y:S01]  /*28c0*/  FMNMX R0, R78, R3, !PT ;  /* 0x000000034e007209 */ /* 0x000fe20007800000 */
[----:B------:R-:W2:Y:S01]  /*28d0*/  MUFU.EX2 R36, R36 ;  /* 0x0000002400247308 */ /* 0x000ea20000000800 */
[----:B---3--:R-:W-:Y:S01]  /*28e0*/  @!P4 FMUL R15, R15, R15 ;  /* 0x0000000f0f0fc220 */ /* 0x008fe20000400000 */
[----:B------:R-:W-:Y:S02]  /*28f0*/  FSETP.GEU.AND P4, PT, R29, -126, PT ;  /* 0xc2fc00001d00780b */ /* 0x000fe40003f8e000 */
[----:B------:R-:W-:Y:S01]  /*2900*/  FMNMX R3, R79, R0, !PT ;  /* 0x000000004f037209 */ /* 0x000fe20007800000 */
[----:B------:R-:W-:-:S03]  /*2910*/  @!P5 FMUL R12, R12, 0.5 ;  /* 0x3f0000000c0cd820 */ /* 0x000fc60000400000 */
[----:B------:R-:W3:Y:S01]  /*2920*/  MUFU.EX2 R13, R13 ;  /* 0x0000000d000d7308 */ /* 0x000ee20000000800 */
[----:B------:R-:W-:Y:S01]  /*2930*/  FMNMX R0, R82, R3, !PT ;  /* 0x0000000352007209 */ /* 0x000fe20007800000 */
[----:B-1----:R-:W-:Y:S01]  /*2940*/  @!P6 FMUL R21, R21, R21 ;  /* 0x000000151515e220 */ /* 0x002fe20000400000 */
[----:B------:R-:W-:Y:S02]  /*2950*/  FSETP.GEU.AND P6, PT, R40, -126, PT ;  /* 0xc2fc00002800780b */ /* 0x000fe40003fce000 */
[----:B------:R-:W-:Y:S02]  /*2960*/  FMNMX R3, R83, R0, !PT ;  /* 0x0000000053037209 */ /* 0x000fe40007800000 */
[----:B------:R-:W-:Y:S01]  /*2970*/  @!P4 FMUL R29, R29, 0.5 ;  /* 0x3f0000001d1dc820 */ /* 0x000fe20000400000 */
[----:B------:R-:W1:Y:S01]  /*2980*/  MUFU.EX2 R14, R14 ;  /* 0x0000000e000e7308 */ /* 0x000e620000000800 */
[----:B--2---:R-:W-:Y:S01]  /*2990*/  @!P1 FMUL R36, R36, R36 ;  /* 0x0000002424249220 */ /* 0x004fe20000400000 */
[----:B------:R-:W-:-:S02]  /*29a0*/  FSETP.GEU.AND P1, PT, R37, -126, PT ;  /* 0xc2fc00002500780b */ /* 0x000fc40003f2e000 */
[----:B------:R-:W-:-:S04]  /*29b0*/  FMNMX R0, R86, R3, !PT ;  /* 0x0000000356007209 */ /* 0x000fc80007800000 */
[----:B------:R-:W2:Y:S01]  /*29c0*/  MUFU.EX2 R12, R12 ;  /* 0x0000000c000c7308 */ /* 0x000ea20000000800 */
[----:B---3--:R-:W-:Y:S01]  /*29d0*/  @!P2 FMUL R13, R13, R13 ;  /* 0x0000000d0d0da220 */ /* 0x008fe20000400000 */
[----:B------:R-:W-:Y:S01]  /*29e0*/  FSETP.GEU.AND P2, PT, R25, -126, PT ;  /* 0xc2fc00001900780b */ /* 0x000fe20003f4e000 */
[----:B------:R-:W-:Y:S01]  /*29f0*/  @!P6 FMUL R40, R40, 0.5 ;  /* 0x3f0000002828e820 */ /* 0x000fe20000400000 */
[----:B------:R-:W-:-:S03]  /*2a00*/  FMNMX R0, R87, R0, !PT ;  /* 0x0000000057007209 */ /* 0x000fc60007800000 */
[----:B------:R-:W-:Y:S01]  /*2a10*/  @!P1 FMUL R37, R37, 0.5 ;  /* 0x3f00000025259820 */ /* 0x000fe20000400000 */
[----:B------:R-:W3:Y:S01]  /*2a20*/  MUFU.EX2 R29, R29 ;  /* 0x0000001d001d7308 */ /* 0x000ee20000000800 */
[----:B------:R-:W4:Y:S01]  /*2a30*/  SHFL.BFLY PT, R3, R0, 0x1, 0x1f ;  /* 0x0c201f0000037f89 */ /* 0x000f2200000e0000 */
[----:B-1----:R-:W-:Y:S01]  /*2a40*/  @!P3 FMUL R14, R14, R14 ;  /* 0x0000000e0e0eb220 */ /* 0x002fe20000400000 */
[----:B------:R-:W-:-:S04]  /*2a50*/  FSETP.GEU.AND P3, PT, R41, -126, PT ;  /* 0xc2fc00002900780b */ /* 0x000fc80003f6e000 */
[----:B------:R-:W-:Y:S01]  /*2a60*/  @!P2 FMUL R25, R25, 0.5 ;  /* 0x3f0000001919a820 */ /* 0x000fe20000400000 */
[----:B------:R-:W1:Y:S01]  /*2a70*/  MUFU.EX2 R37, R37 ;  /* 0x0000002500257308 */ /* 0x000e620000000800 */
[----:B--2---:R-:W-:Y:S01]  /*2a80*/  @!P5 FMUL R12, R12, R12 ;  /* 0x0000000c0c0cd220 */ /* 0x004fe20000400000 */
[----:B------:R-:W-:-:S06]  /*2a90*/  FSETP.GEU.AND P5, PT, R33, -126, PT ;  /* 0xc2fc00002100780b */ /* 0x000fcc0003fae000 */
[----:B------:R-:W2:Y:S01]  /*2aa0*/  MUFU.EX2 R40, R40 ;  /* 0x0000002800287308 */ /* 0x000ea20000000800 */
[----:B------:R-:W-:Y:S01]  /*2ab0*/  @!P3 FMUL R41, R41, 0.5 ;  /* 0x3f0000002929b820 */ /* 0x000fe20000400000 */
[----:B---3--:R-:W-:Y:S01]  /*2ac0*/  @!P4 FMUL R29, R29, R29 ;  /* 0x0000001d1d1dc220 */ /* 0x008fe20000400000 */
[----:B------:R-:W-:-:S04]  /*2ad0*/  FSETP.GEU.AND P4, PT, R65, -126, PT ;  /* 0xc2fc00004100780b */ /* 0x000fc80003f8e000 */
[----:B------:R-:W-:Y:S01]  /*2ae0*/  @!P5 FMUL R33, R33, 0.5 ;  /* 0x3f0000002121d820 */ /* 0x000fe20000400000 */
[----:B------:R-:W3:Y:S01]  /*2af0*/  MUFU.EX2 R25, R25 ;  /* 0x0000001900197308 */ /* 0x000ee20000000800 */
[----:B-1----:R-:W-:Y:S01]  /*2b00*/  @!P1 FMUL R37, R37, R37 ;  /* 0x0000002525259220 */ /* 0x002fe20000400000 */
[----:B------:R-:W-:Y:S02]  /*2b10*/  FSETP.GEU.AND P1, PT, R72, -126, PT ;  /* 0xc2fc00004800780b */ /* 0x000fe40003f2e000 */
[----:B----4-:R-:W-:-:S04]  /*2b20*/  FMNMX R3, R0, R3, !PT ;  /* 0x0000000300037209 */ /* 0x010fc80007800000 */
[----:B------:R-:W1:Y:S01]  /*2b30*/  MUFU.EX2 R41, R41 ;  /* 0x0000002900297308 */ /* 0x000e620000000800 */
[----:B--2---:R-:W-:Y:S01]  /*2b40*/  @!P6 FMUL R40, R40, R40 ;  /* 0x000000282828e220 */ /* 0x004fe20000400000 */
[----:B------:R-:W-:Y:S01]  /*2b50*/  FSETP.GEU.AND P6, PT, R69, -126, PT ;  /* 0xc2fc00004500780b */ /* 0x000fe20003fce000 */
[----:B------:R-:W2:Y:S01]  /*2b60*/  SHFL.BFLY PT, R6, R3, 0x2, 0x1f ;  /* 0x0c401f0003067f89 */ /* 0x000ea200000e0000 */
[----:B------:R-:W-:-:S03]  /*2b70*/  @!P4 FMUL R65, R65, 0.5 ;  /* 0x3f0000004141c820 */ /* 0x000fc60000400000 */
[----:B------:R-:W-:Y:S01]  /*2b80*/  @!P1 FMUL R72, R72, 0.5 ;  /* 0x3f00000048489820 */ /* 0x000fe20000400000 */
[----:B------:R-:W4:Y:S01]  /*2b90*/  MUFU.EX2 R33, R33 ;  /* 0x0000002100217308 */ /* 0x000f220000000800 */
[----:B---3--:R-:W-:Y:S01]  /*2ba0*/  @!P2 FMUL R25, R25, R25 ;  /* 0x000000191919a220 */ /* 0x008fe20000400000 */
[----:B------:R-:W-:-:S05]  /*2bb0*/  FSETP.GEU.AND P2, PT, R20, -126, PT ;  /* 0xc2fc00001400780b */ /* 0x000fca0003f4e000 */
[----:B------:R-:W-:Y:S01]  /*2bc0*/  @!P6 FMUL R69, R69, 0.5 ;  /* 0x3f0000004545e820 */ /* 0x000fe20000400000 */
[----:B------:R-:W3:Y:S01]  /*2bd0*/  MUFU.EX2 R49, R72 ;  /* 0x0000004800317308 */ /* 0x000ee20000000800 */
[----:B-1----:R-:W-:Y:S01]  /*2be0*/  @!P3 FMUL R41, R41, R41 ;  /* 0x000000292929b220 */ /* 0x002fe20000400000 */
[----:B------:R-:W-:-:S05]  /*2bf0*/  FSETP.GEU.AND P3, PT, R76, -126, PT ;  /* 0xc2fc00004c00780b */ /* 0x000fca0003f6e000 */
[----:B------:R-:W-:Y:S01]  /*2c00*/  @!P2 FMUL R20, R20, 0.5 ;  /* 0x3f0000001414a820 */ /* 0x000fe20000400000 */
[----:B------:R-:W1:Y:S01]  /*2c10*/  MUFU.EX2 R44, R65 ;  /* 0x00000041002c7308 */ /* 0x000e620000000800 */
[----:B----4-:R-:W-:Y:S01]  /*2c20*/  @!P5 FMUL R33, R33, R33 ;  /* 0x000000212121d220 */ /* 0x010fe20000400000 */
[----:B------:R-:W-:Y:S02]  /*2c30*/  FSETP.GEU.AND P5, PT, R68, -126, PT ;  /* 0xc2fc00004400780b */ /* 0x000fe40003fae000 */
[----:B--2---:R-:W-:-:S03]  /*2c40*/  FMNMX R6, R3, R6, !PT ;  /* 0x0000000603067209 */ /* 0x004fc60007800000 */
[----:B------:R-:W-:Y:S01]  /*2c50*/  @!P3 FMUL R76, R76, 0.5 ;  /* 0x3f0000004c4cb820 */ /* 0x000fe20000400000 */
[----:B------:R-:W2:Y:S01]  /*2c60*/  MUFU.EX2 R48, R69 ;  /* 0x0000004500307308 */ /* 0x000ea20000000800 */
        /* <DEDUP_REMOVED lines=8> */
[----:B--2---:R-:W-:Y:S01]  /*2cf0*/  @!P6 FMUL R48, R48, R48 ;  /* 0x000000303030e220 */ /* 0x004fe20000400000 */
[----:B------:R-:W-:-:S04]  /*2d00*/  FSETP.NEU.AND P6, PT, R6, -INF , PT ;  /* 0xff8000000600780b */ /* 0x000fc80003fcd000 */
[----:B------:R-:W-:Y:S01]  /*2d10*/  FSEL R0, R6, RZ, P6 ;  /* 0x000000ff06007208 */ /* 0x000fe20003000000 */
[----:B------:R-:W-:Y:S01]  /*2d20*/  @!P4 FMUL R77, R77, 0.5 ;  /* 0x3f0000004d4dc820 */ /* 0x000fe20000400000 */
[----:B------:R-:W2:Y:S01]  /*2d30*/  MUFU.EX2 R60, R81 ;  /* 0x00000051003c7308 */ /* 0x000ea20000000800 */
[----:B---3--:R-:W-:Y:S01]  /*2d40*/  @!P2 FMUL R20, R20, R20 ;  /* 0x000000141414a220 */ /* 0x008fe20000400000 */
[----:B------:R-:W-:Y:S01]  /*2d50*/  FSETP.GEU.AND P2, PT, R73, -126, PT ;  /* 0xc2fc00004900780b */ /* 0x000fe20003f4e000 */
[----:B------:R-:W-:Y:S01]  /*2d60*/  FMUL R0, R0, UR6 ;  /* 0x0000000600007c20 */ /* 0x000fe20008400000 */
[----:B------:R-:W-:-:S03]  /*2d70*/  FSETP.GEU.AND P6, PT, R84, -126, PT ;  /* 0xc2fc00005400780b */ /* 0x000fc60003fce000 */
[--C-:B------:R-:W-:Y:S01]  /*2d80*/  FFMA R26, R26, UR6, -R0.reuse ;  /* 0x000000061a1a7c23 */ /* 0x100fe20008000800 */
[----:B------:R-:W3:Y:S01]  /*2d90*/  MUFU.EX2 R45, R68 ;  /* 0x00000044002d7308 */ /* 0x000ee20000000800 */
[--C-:B------:R-:W-:Y:S01]  /*2da0*/  FFMA R61, R31, UR6, -R0.reuse ;  /* 0x000000061f3d7c23 */ /* 0x100fe20008000800 */
[----:B-1----:R-:W-:Y:S01]  /*2db0*/  @!P3 FMUL R53, R53, R53 ;  /* 0x000000353535b220 */ /* 0x002fe20000400000 */
[--C-:B------:R-:W-:Y:S01]  /*2dc0*/  FFMA R3, R27, UR6, -R0.reuse ;  /* 0x000000061b037c23 */ /* 0x100fe20008000800 */
[----:B------:R-:W-:Y:S01]  /*2dd0*/  FSETP.GEU.AND P3, PT, R26, -126, PT ;  /* 0xc2fc00001a00780b */ /* 0x000fe20003f6e000 */
[--C-:B------:R-:W-:Y:S01]  /*2de0*/  FFMA R38, R38, UR6, -R0.reuse ;  /* 0x0000000626267c23 */ /* 0x100fe20008000800 */
[--C-:B------:R-:W-:Y:S01]  /*2df0*/  FFMA R30, R30, UR6, -R0.reuse ;  /* 0x000000061e1e7c23 */ /* 0x100fe20008000800 */
[----:B------:R-:W-:Y:S01]  /*2e00*/  @!P2 FMUL R73, R73, 0.5 ;  /* 0x3f0000004949a820 */ /* 0x000fe20000400000 */
[----:B------:R-:W1:Y:S01]  /*2e10*/  MUFU.EX2 R56, R77 ;  /* 0x0000004d00387308 */ /* 0x000e620000000800 */
[----:B--2---:R-:W-:Y:S01]  /*2e20*/  @!P1 FMUL R60, R60, R60 ;  /* 0x0000003c3c3c9220 */ /* 0x004fe20000400000 */
[----:B------:R-:W-:Y:S01]  /*2e30*/  FSETP.GEU.AND P1, PT, R61, -126, PT ;  /* 0xc2fc00003d00780b */ /* 0x000fe20003f2e000 */
[----:B------:R-:W-:Y:S01]  /*2e40*/  @!P6 FMUL R84, R84, 0.5 ;  /* 0x3f0000005454e820 */ /* 0x000fe20000400000 */
[--C-:B------:R-:W-:Y:S01]  /*2e50*/  FFMA R34, R34, UR6, -R0.reuse ;  /* 0x0000000622227c23 */ /* 0x100fe20008000800 */
[--C-:B------:R-:W-:Y:S01]  /*2e60*/  FFMA R65, R35, UR6, -R0.reuse ;  /* 0x0000000623417c23 */ /* 0x100fe20008000800 */
[--C-:B------:R-:W-:Y:S01]  /*2e70*/  FFMA R50, R50, UR6, -R0.reuse ;  /* 0x0000000632327c23 */ /* 0x100fe20008000800 */
[--C-:B------:R-:W-:Y:S01]  /*2e80*/  FFMA R42, R42, UR6, -R0.reuse ;  /* 0x000000062a2a7c23 */ /* 0x100fe20008000800 */
[----:B------:R-:W2:Y:S01]  /*2e90*/  MUFU.EX2 R52, R73 ;  /* 0x0000004900347308 */ /* 0x000ea20000000800 */
[----:B---3--:R-:W-:Y:S01]  /*2ea0*/  @!P5 FMUL R45, R45, R45 ;  /* 0x0000002d2d2dd220 */ /* 0x008fe20000400000 */
[----:B------:R-:W-:Y:S01]  /*2eb0*/  FSETP.GEU.AND P5, PT, R80, -126, PT ;  /* 0xc2fc00005000780b */ /* 0x000fe20003fae000 */
[----:B------:R-:W-:Y:S01]  /*2ec0*/  @!P3 FMUL R26, R26, 0.5 ;  /* 0x3f0000001a1ab820 */ /* 0x000fe20000400000 */
[--C-:B------:R-:W-:Y:S01]  /*2ed0*/  FFMA R46, R46, UR6, -R0.reuse ;  /* 0x000000062e2e7c23 */ /* 0x100fe20008000800 */
[--C-:B------:R-:W-:Y:S01]  /*2ee0*/  FFMA R67, R67, UR6, -R0.reuse ;  /* 0x0000000643437c23 */ /* 0x100fe20008000800 */
[--C-:B------:R-:W-:Y:S01]  /*2ef0*/  FFMA R54, R54, UR6, -R0.reuse ;  /* 0x0000000636367c23 */ /* 0x100fe20008000800 */
[----:B------:R-:W-:Y:S01]  /*2f00*/  @!P1 FMUL R61, R61, 0.5 ;  /* 0x3f0000003d3d9820 */ /* 0x000fe20000400000 */
[----:B------:R3:W4:Y:S01]  /*2f10*/  MUFU.EX2 R31, R26 ;  /* 0x0000001a001f7308 */ /* 0x0007220000000800 */
[----:B-1----:R-:W-:Y:S01]  /*2f20*/  @!P4 FMUL R56, R56, R56 ;  /* 0x000000383838c220 */ /* 0x002fe20000400000 */
[----:B------:R-:W-:Y:S01]  /*2f30*/  FSETP.GEU.AND P4, PT, R3, -126, PT ;  /* 0xc2fc00000300780b */ /* 0x000fe20003f8e000 */
[--C-:B------:R-:W-:Y:S01]  /*2f40*/  FFMA R63, R63, UR6, -R0.reuse ;  /* 0x000000063f3f7c23 */ /* 0x100fe20008000800 */
[--C-:B------:R-:W-:Y:S01]  /*2f50*/  FFMA R75, R75, UR6, -R0.reuse ;  /* 0x000000064b4b7c23 */ /* 0x100fe20008000800 */
[--C-:B------:R-:W-:Y:S01]  /*2f60*/  FFMA R83, R83, UR6, -R0.reuse ;  /* 0x0000000653537c23 */ /* 0x100fe20008000800 */
[--C-:B------:R-:W-:Y:S01]  /*2f70*/  FFMA R71, R71, UR6, -R0.reuse ;  /* 0x0000000647477c23 */ /* 0x100fe20008000800 */
[----:B------:R-:W-:Y:S01]  /*2f80*/  @!P5 FMUL R80, R80, 0.5 ;  /* 0x3f0000005050d820 */ /* 0x000fe20000400000 */
[----:B------:R-:W1:Y:S01]  /*2f90*/  MUFU.EX2 R72, R61 ;  /* 0x0000003d00487308 */ /* 0x000e620000000800 */
[----:B--2---:R-:W-:Y:S01]  /*2fa0*/  @!P2 FMUL R52, R52, R52 ;  /* 0x000000343434a220 */ /* 0x004fe20000400000 */
[----:B------:R-:W-:Y:S01]  /*2fb0*/  FSETP.GEU.AND P2, PT, R85, -126, PT ;  /* 0xc2fc00005500780b */ /* 0x000fe20003f4e000 */
[--C-:B---3--:R-:W-:Y:S01]  /*2fc0*/  FFMA R26, R43, UR6, -R0.reuse ;  /* 0x000000062b1a7c23 */ /* 0x108fe20008000800 */
[--C-:B------:R-:W-:Y:S01]  /*2fd0*/  FFMA R79, R79, UR6, -R0.reuse ;  /* 0x000000064f4f7c23 */ /* 0x100fe20008000800 */
[--C-:B------:R-:W-:Y:S01]  /*2fe0*/  FFMA R78, R78, UR6, -R0.reuse ;  /* 0x000000064e4e7c23 */ /* 0x100fe20008000800 */
[----:B------:R-:W-:Y:S01]  /*2ff0*/  FFMA R86, R86, UR6, -R0 ;  /* 0x0000000656567c23 */ /* 0x000fe20008000800 */
[----:B------:R-:W-:Y:S01]  /*3000*/  @!P4 FMUL R3, R3, 0.5 ;  /* 0x3f0000000303c820 */ /* 0x000fe20000400000 */
[----:B------:R-:W2:Y:S01]  /*3010*/  MUFU.EX2 R57, R80 ;  /* 0x0000005000397308 */ /* 0x000ea20000000800 */
[----:B----4-:R-:W-:Y:S01]  /*3020*/  @!P3 FMUL R31, R31, R31 ;  /* 0x0000001f1f1fb220 */ /* 0x010fe20000400000 */
[----:B------:R-:W-:Y:S01]  /*3030*/  FSETP.GEU.AND P3, PT, R38, -126, PT ;  /* 0xc2fc00002600780b */ /* 0x000fe20003f6e000 */
[----:B------:R-:W-:-:S04]  /*3040*/  FADD R69, R25, R60 ;  /* 0x0000003c19457221 */ /* 0x000fc80000000000 */
[----:B------:R-:W-:Y:S01]  /*3050*/  @!P2 FMUL R85, R85, 0.5 ;  /* 0x3f0000005555a820 */ /* 0x000fe20000400000 */
[----:B------:R3:W4:Y:S01]  /*3060*/  MUFU.EX2 R68, R3 ;  /* 0x0000000300447308 */ /* 0x0007220000000800 */
[----:B-1----:R-:W-:Y:S01]  /*3070*/  @!P1 FMUL R72, R72, R72 ;  /* 0x0000004848489220 */ /* 0x002fe20000400000 */
[----:B------:R-:W-:-:S05]  /*3080*/  FSETP.GEU.AND P1, PT, R26, -126, PT ;  /* 0xc2fc00001a00780b */ /* 0x000fca0003f2e000 */
[----:B------:R-:W-:Y:S01]  /*3090*/  @!P3 FMUL R38, R38, 0.5 ;  /* 0x3f0000002626b820 */ /* 0x000fe20000400000 */
[----:B------:R-:W1:Y:S01]  /*30a0*/  MUFU.EX2 R27, R84 ;  /* 0x00000054001b7308 */ /* 0x000e620000000800 */
[----:B--2---:R-:W-:Y:S01]  /*30b0*/  @!P5 FMUL R57, R57, R57 ;  /* 0x000000393939d220 */ /* 0x004fe20000400000 */
[----:B------:R-:W-:Y:S01]  /*30c0*/  FSETP.GEU.AND P5, PT, R30, -126, PT ;  /* 0xc2fc00001e00780b */ /* 0x000fe20003fae000 */
[----:B---3--:R-:W-:-:S04]  /*30d0*/  FFMA R3, R39, UR6, -R0 ;  /* 0x0000000627037c23 */ /* 0x008fc80008000800 */
[----:B------:R-:W-:Y:S01]  /*30e0*/  @!P1 FMUL R26, R26, 0.5 ;  /* 0x3f0000001a1a9820 */ /* 0x000fe20000400000 */
[----:B------:R-:W2:Y:S01]  /*30f0*/  MUFU.EX2 R64, R85 ;  /* 0x0000005500407308 */ /* 0x000ea20000000800 */
[----:B----4-:R-:W-:Y:S01]  /*3100*/  @!P4 FMUL R68, R68, R68 ;  /* 0x000000444444c220 */ /* 0x010fe20000400000 */
[----:B------:R-:W-:-:S05]  /*3110*/  FSETP.GEU.AND P4, PT, R3, -126, PT ;  /* 0xc2fc00000300780b */ /* 0x000fca0003f8e000 */
[----:B------:R-:W-:Y:S01]  /*3120*/  @!P5 FMUL R30, R30, 0.5 ;  /* 0x3f0000001e1ed820 */ /* 0x000fe20000400000 */
[----:B------:R3:W4:Y:S01]  /*3130*/  MUFU.EX2 R43, R38 ;  /* 0x00000026002b7308 */ /* 0x0007220000000800 */
[----:B-1----:R-:W-:Y:S01]  /*3140*/  @!P6 FMUL R27, R27, R27 ;  /* 0x0000001b1b1be220 */ /* 0x002fe20000400000 */
[----:B------:R-:W-:-:S05]  /*3150*/  FSETP.GEU.AND P6, PT, R34, -126, PT ;  /* 0xc2fc00002200780b */ /* 0x000fca0003fce000 */
[----:B------:R-:W-:Y:S01]  /*3160*/  @!P4 FMUL R3, R3, 0.5 ;  /* 0x3f0000000303c820 */ /* 0x000fe20000400000 */
[----:B------:R1:W5:Y:S01]  /*3170*/  MUFU.EX2 R84, R26 ;  /* 0x0000001a00547308 */ /* 0x0003620000000800 */
[----:B--2---:R-:W-:Y:S01]  /*3180*/  @!P2 FMUL R64, R64, R64 ;  /* 0x000000404040a220 */ /* 0x004fe20000400000 */
[----:B------:R-:W-:Y:S01]  /*3190*/  FSETP.GEU.AND P2, PT, R65, -126, PT ;  /* 0xc2fc00004100780b */ /* 0x000fe20003f4e000 */
[----:B---3--:R-:W-:-:S04]  /*31a0*/  FFMA R38, R62, UR6, -R0 ;  /* 0x000000063e267c23 */ /* 0x008fc80008000800 */
[----:B------:R-:W-:Y:S01]  /*31b0*/  @!P6 FMUL R34, R34, 0.5 ;  /* 0x3f0000002222e820 */ /* 0x000fe20000400000 */
[----:B------:R2:W3:Y:S01]  /*31c0*/  MUFU.EX2 R35, R30 ;  /* 0x0000001e00237308 */ /* 0x0004e20000000800 */
[----:B-1----:R-:W-:Y:S01]  /*31d0*/  FFMA R26, R55, UR6, -R0 ;  /* 0x00000006371a7c23 */ /* 0x002fe20008000800 */
[----:B----4-:R-:W-:Y:S01]  /*31e0*/  @!P3 FMUL R43, R43, R43 ;  /* 0x0000002b2b2bb220 */ /* 0x010fe20000400000 */
[----:B------:R-:W-:-:S04]  /*31f0*/  FSETP.GEU.AND P3, PT, R50, -126, PT ;  /* 0xc2fc00003200780b */ /* 0x000fc80003f6e000 */
[----:B------:R-:W-:Y:S01]  /*3200*/  @!P2 FMUL R65, R65, 0.5 ;  /* 0x3f0000004141a820 */ /* 0x000fe20000400000 */
[----:B------:R1:W4:Y:S01]  /*3210*/  MUFU.EX2 R80, R3 ;  /* 0x0000000300507308 */ /* 0x0003220000000800 */
[----:B-----5:R-:W-:Y:S01]  /*3220*/  @!P1 FMUL R84, R84, R84 ;  /* 0x0000005454549220 */ /* 0x020fe20000400000 */
[----:B------:R-:W-:Y:S01]  /*3230*/  FSETP.GEU.AND P1, PT, R26, -126, PT ;  /* 0xc2fc00001a00780b */ /* 0x000fe20003f2e000 */
[----:B--2---:R-:W-:-:S05]  /*3240*/  FFMA R30, R47, UR6, -R0 ;  /* 0x000000062f1e7c23 */ /* 0x004fca0008000800 */
[----:B------:R2:W5:Y:S01]  /*3250*/  MUFU.EX2 R39, R34 ;  /* 0x0000002200277308 */ /* 0x0005620000000800 */
[----:B---3--:R-:W-:Y:S01]  /*3260*/  @!P5 FMUL R35, R35, R35 ;  /* 0x000000232323d220 */ /* 0x008fe20000400000 */
[----:B------:R-:W-:Y:S01]  /*3270*/  FSETP.GEU.AND P5, PT, R42, -126, PT ;  /* 0xc2fc00002a00780b */ /* 0x000fe20003fae000 */
[----:B-1----:R-:W-:Y:S01]  /*3280*/  FFMA R3, R51, UR6, -R0 ;  /* 0x0000000633037c23 */ /* 0x002fe20008000800 */
[----:B------:R-:W-:-:S03]  /*3290*/  @!P3 FMUL R50, R50, 0.5 ;  /* 0x3f0000003232b820 */ /* 0x000fc60000400000 */
[----:B------:R-:W-:Y:S01]  /*32a0*/  @!P1 FMUL R26, R26, 0.5 ;  /* 0x3f0000001a1a9820 */ /* 0x000fe20000400000 */
[----:B------:R1:W3:Y:S01]  /*32b0*/  MUFU.EX2 R76, R65 ;  /* 0x00000041004c7308 */ /* 0x0002e20000000800 */
[----:B----4-:R-:W-:Y:S01]  /*32c0*/  @!P4 FMUL R80, R80, R80 ;  /* 0x000000505050c220 */ /* 0x010fe20000400000 */
[----:B------:R-:W-:Y:S01]  /*32d0*/  FSETP.GEU.AND P4, PT, R3, -126, PT ;  /* 0xc2fc00000300780b */ /* 0x000fe20003f8e000 */
[----:B--2---:R-:W-:-:S04]  /*32e0*/  FFMA R34, R58, UR6, -R0 ;  /* 0x000000063a227c23 */ /* 0x004fc80008000800 */
[----:B------:R-:W-:Y:S01]  /*32f0*/  @!P5 FMUL R42, R42, 0.5 ;  /* 0x3f0000002a2ad820 */ /* 0x000fe20000400000 */
[----:B------:R-:W2:Y:S01]  /*3300*/  MUFU.EX2 R55, R50 ;  /* 0x0000003200377308 */ /* 0x000ea20000000800 */
[----:B-----5:R-:W-:Y:S01]  /*3310*/  @!P6 FMUL R39, R39, R39 ;  /* 0x000000272727e220 */ /* 0x020fe20000400000 */
[----:B------:R-:W-:Y:S01]  /*3320*/  FSETP.GEU.AND P6, PT, R46, -126, PT ;  /* 0xc2fc00002e00780b */ /* 0x000fe20003fce000 */
[----:B-1----:R-:W-:Y:S01]  /*3330*/  FADD R65, R36, R57 ;  /* 0x0000003924417221 */ /* 0x002fe20000000000 */
[----:B------:R-:W-:Y:S02]  /*3340*/  F2FP.F16.F32.PACK_AB R36, R25, R36 ;  /* 0x000000241924723e */ /* 0x000fe400000000ff */
[----:B------:R-:W-:Y:S01]  /*3350*/  F2FP.F16.F32.PACK_AB R25, R68, R31 ;  /* 0x0000001f4419723e */ /* 0x000fe200000000ff */
[----:B------:R-:W-:Y:S01]  /*3360*/  @!P4 FMUL R3, R3, 0.5 ;  /* 0x3f0000000303c820 */ /* 0x000fe20000400000 */
[----:B------:R1:W4:Y:S01]  /*3370*/  MUFU.EX2 R62, R26 ;  /* 0x0000001a003e7308 */ /* 0x0003220000000800 */
[----:B---3--:R-:W-:Y:S01]  /*3380*/  @!P2 FMUL R76, R76, R76 ;  /* 0x0000004c4c4ca220 */ /* 0x008fe20000400000 */
[----:B------:R-:W-:-:S05]  /*3390*/  FSETP.GEU.AND P2, PT, R30, -126, PT ;  /* 0xc2fc00001e00780b */ /* 0x000fca0003f4e000 */
[----:B------:R-:W-:Y:S01]  /*33a0*/  @!P6 FMUL R46, R46, 0.5 ;  /* 0x3f0000002e2ee820 */ /* 0x000fe20000400000 */
[----:B------:R-:W3:Y:S01]  /*33b0*/  MUFU.EX2 R47, R42 ;  /* 0x0000002a002f7308 */ /* 0x000ee20000000800 */
[----:B--2---:R-:W-:Y:S01]  /*33c0*/  @!P3 FMUL R55, R55, R55 ;  /* 0x000000373737b220 */ /* 0x004fe20000400000 */
[----:B------:R-:W-:Y:S01]  /*33d0*/  FSETP.GEU.AND P3, PT, R38, -126, PT ;  /* 0xc2fc00002600780b */ /* 0x000fe20003f6e000 */
[----:B-1----:R-:W-:-:S04]  /*33e0*/  FFMA R26, R70, UR6, -R0 ;  /* 0x00000006461a7c23 */ /* 0x002fc80008000800 */
[----:B------:R-:W-:Y:S01]  /*33f0*/  @!P2 FMUL R30, R30, 0.5 ;  /* 0x3f0000001e1ea820 */ /* 0x000fe20000400000 */
[----:B------:R1:W2:Y:S01]  /*3400*/  MUFU.EX2 R58, R3 ;  /* 0x00000003003a7308 */ /* 0x0002a20000000800 */
[----:B----4-:R-:W-:Y:S01]  /*3410*/  @!P1 FMUL R62, R62, R62 ;  /* 0x0000003e3e3e9220 */ /* 0x010fe20000400000 */
[----:B------:R-:W-:-:S05]  /*3420*/  FSETP.GEU.AND P1, PT, R67, -126, PT ;  /* 0xc2fc00004300780b */ /* 0x000fca0003f2e000 */
[----:B------:R-:W-:Y:S01]  /*3430*/  @!P3 FMUL R38, R38, 0.5 ;  /* 0x3f0000002626b820 */ /* 0x000fe20000400000 */
[----:B------:R-:W4:Y:S01]  /*3440*/  MUFU.EX2 R51, R46 ;  /* 0x0000002e00337308 */ /* 0x000f220000000800 */
[----:B---3--:R-:W-:Y:S01]  /*3450*/  @!P5 FMUL R47, R47, R47 ;  /* 0x0000002f2f2fd220 */ /* 0x008fe20000400000 */
[----:B------:R-:W-:Y:S01]  /*3460*/  FSETP.GEU.AND P5, PT, R54, -126, PT ;  /* 0xc2fc00003600780b */ /* 0x000fe20003fae000 */
[----:B-1----:R-:W-:-:S04]  /*3470*/  FFMA R3, R66, UR6, -R0 ;  /* 0x0000000642037c23 */ /* 0x002fc80008000800 */
[----:B------:R-:W-:Y:S01]  /*3480*/  @!P1 FMUL R67, R67, 0.5 ;  /* 0x3f00000043439820 */ /* 0x000fe20000400000 */
[----:B------:R1:W3:Y:S01]  /*3490*/  MUFU.EX2 R88, R30 ;  /* 0x0000001e00587308 */ /* 0x0002e20000000800 */
[----:B--2---:R-:W-:Y:S01]  /*34a0*/  @!P4 FMUL R58, R58, R58 ;  /* 0x0000003a3a3ac220 */ /* 0x004fe20000400000 */
[----:B------:R-:W-:-:S05]  /*34b0*/  FSETP.GEU.AND P4, PT, R63, -126, PT ;  /* 0xc2fc00003f00780b */ /* 0x000fca0003f8e000 */
[----:B------:R-:W-:Y:S01]  /*34c0*/  @!P5 FMUL R54, R54, 0.5 ;  /* 0x3f0000003636d820 */ /* 0x000fe20000400000 */
[----:B------:R-:W2:Y:S01]  /*34d0*/  MUFU.EX2 R66, R38 ;  /* 0x0000002600427308 */ /* 0x000ea20000000800 */
[----:B----4-:R-:W-:Y:S01]  /*34e0*/  @!P6 FMUL R51, R51, R51 ;  /* 0x000000333333e220 */ /* 0x010fe20000400000 */
[----:B------:R-:W-:Y:S01]  /*34f0*/  FSETP.GEU.AND P6, PT, R34, -126, PT ;  /* 0xc2fc00002200780b */ /* 0x000fe20003fce000 */
[----:B-1----:R-:W-:-:S04]  /*3500*/  FFMA R30, R59, UR6, -R0 ;  /* 0x000000063b1e7c23 */ /* 0x002fc80008000800 */
[----:B------:R-:W-:Y:S01]  /*3510*/  @!P4 FMUL R63, R63, 0.5 ;  /* 0x3f0000003f3fc820 */ /* 0x000fe20000400000 */
[----:B------:R-:W1:Y:S01]  /*3520*/  MUFU.EX2 R59, R54 ;  /* 0x00000036003b7308 */ /* 0x000e620000000800 */
[----:B---3--:R-:W-:Y:S01]  /*3530*/  @!P2 FMUL R88, R88, R88 ;  /* 0x000000585858a220 */ /* 0x008fe20000400000 */
[----:B------:R-:W-:-:S05]  /*3540*/  FSETP.GEU.AND P2, PT, R30, -126, PT ;  /* 0xc2fc00001e00780b */ /* 0x000fca0003f4e000 */
[----:B------:R-:W-:Y:S01]  /*3550*/  @!P6 FMUL R34, R34, 0.5 ;  /* 0x3f0000002222e820 */ /* 0x000fe20000400000 */
[----:B------:R-:W3:Y:S01]  /*3560*/  MUFU.EX2 R67, R67 ;  /* 0x0000004300437308 */ /* 0x000ee20000000800 */
[----:B--2---:R-:W-:Y:S01]  /*3570*/  @!P3 FMUL R66, R66, R66 ;  /* 0x000000424242b220 */ /* 0x004fe20000400000 */
[----:B------:R-:W-:-:S05]  /*3580*/  FSETP.GEU.AND P3, PT, R75, -126, PT ;  /* 0xc2fc00004b00780b */ /* 0x000fca0003f6e000 */
[----:B------:R-:W-:Y:S01]  /*3590*/  @!P2 FMUL R30, R30, 0.5 ;  /* 0x3f0000001e1ea820 */ /* 0x000fe20000400000 */
[----:B------:R2:W4:Y:S01]  /*35a0*/  MUFU.EX2 R90, R34 ;  /* 0x00000022005a7308 */ /* 0x0005220000000800 */
[----:B-1----:R-:W-:Y:S01]  /*35b0*/  @!P5 FMUL R59, R59, R59 ;  /* 0x0000003b3b3bd220 */ /* 0x002fe20000400000 */
[----:B------:R-:W-:-:S05]  /*35c0*/  FSETP.GEU.AND P5, PT, R3, -126, PT ;  /* 0xc2fc00000300780b */ /* 0x000fca0003fae000 */
[----:B------:R-:W-:Y:S01]  /*35d0*/  @!P3 FMUL R75, R75, 0.5 ;  /* 0x3f0000004b4bb820 */ /* 0x000fe20000400000 */
[----:B------:R-:W1:Y:S01]  /*35e0*/  MUFU.EX2 R63, R63 ;  /* 0x0000003f003f7308 */ /* 0x000e620000000800 */
[----:B---3--:R-:W-:Y:S01]  /*35f0*/  @!P1 FMUL R67, R67, R67 ;  /* 0x0000004343439220 */ /* 0x008fe20000400000 */
[----:B------:R-:W-:Y:S01]  /*3600*/  FSETP.GEU.AND P1, PT, R83, -126, PT ;  /* 0xc2fc00005300780b */ /* 0x000fe20003f2e000 */
[----:B--2---:R-:W-:Y:S02]  /*3610*/  FFMA R34, R74, UR6, -R0 ;  /* 0x000000064a227c23 */ /* 0x004fe40008000800 */
[----:B------:R-:W-:Y:S02]  /*3620*/  FADD R54, R76, R67 ;  /* 0x000000434c367221 */ /* 0x000fe40000000000 */
[----:B------:R-:W-:Y:S01]  /*3630*/  @!P5 FMUL R3, R3, 0.5 ;  /* 0x3f0000000303d820 */ /* 0x000fe20000400000 */
[----:B------:R2:W3:Y:S01]  /*3640*/  MUFU.EX2 R61, R30 ;  /* 0x0000001e003d7308 */ /* 0x0004e20000000800 */
[----:B----4-:R-:W-:Y:S01]  /*3650*/  @!P6 FMUL R90, R90, R90 ;  /* 0x0000005a5a5ae220 */ /* 0x010fe20000400000 */
[----:B------:R-:W-:-:S05]  /*3660*/  FSETP.GEU.AND P6, PT, R34, -126, PT ;  /* 0xc2fc00002200780b */ /* 0x000fca0003fce000 */
[----:B------:R-:W-:Y:S01]  /*3670*/  @!P1 FMUL R83, R83, 0.5 ;  /* 0x3f00000053539820 */ /* 0x000fe20000400000 */
[----:B------:R4:W5:Y:S01]  /*3680*/  MUFU.EX2 R70, R3 ;  /* 0x0000000300467308 */ /* 0x0009620000000800 */
[--C-:B--2---:R-:W-:Y:S01]  /*3690*/  FFMA R30, R82, UR6, -R0.reuse ;  /* 0x00000006521e7c23 */ /* 0x104fe20008000800 */
[----:B-1----:R-:W-:Y:S01]  /*36a0*/  @!P4 FMUL R63, R63, R63 ;  /* 0x0000003f3f3fc220 */ /* 0x002fe20000400000 */
[----:B------:R-:W-:-:S03]  /*36b0*/  FFMA R0, R87, UR6, -R0 ;  /* 0x0000000657007c23 */ /* 0x000fc60008000800 */
[----:B------:R-:W-:Y:S01]  /*36c0*/  FSETP.GEU.AND P4, PT, R30, -126, PT ;  /* 0xc2fc00001e00780b */ /* 0x000fe20003f8e000 */
[----:B------:R-:W-:Y:S01]  /*36d0*/  @!P6 FMUL R34, R34, 0.5 ;  /* 0x3f0000002222e820 */ /* 0x000fe20000400000 */
[----:B------:R-:W1:Y:S01]  /*36e0*/  MUFU.EX2 R75, R75 ;  /* 0x0000004b004b7308 */ /* 0x000e620000000800 */
[----:B---3--:R-:W-:Y:S01]  /*36f0*/  @!P2 FMUL R61, R61, R61 ;  /* 0x0000003d3d3da220 */ /* 0x008fe20000400000 */
[----:B------:R-:W-:Y:S01]  /*3700*/  FSETP.GEU.AND P2, PT, R26, -126, PT ;  /* 0xc2fc00001a00780b */ /* 0x000fe20003f4e000 */
[----:B----4-:R-:W-:Y:S01]  /*3710*/  FADD R3, R24, R33 ;  /* 0x0000002118037221 */ /* 0x010fe20000000000 */
[----:B------:R-:W-:-:S04]  /*3720*/  F2FP.F16.F32.PACK_AB R24, R5, R24 ;  /* 0x000000180518723e */ /* 0x000fc800000000ff */
[----:B------:R-:W2:Y:S01]  /*3730*/  MUFU.EX2 R83, R83 ;  /* 0x0000005300537308 */ /* 0x000ea20000000800 */
[----:B-----5:R-:W-:Y:S01]  /*3740*/  @!P5 FMUL R70, R70, R70 ;  /* 0x000000464646d220 */ /* 0x020fe20000400000 */
[----:B------:R-:W-:Y:S01]  /*3750*/  FSETP.GEU.AND P5, PT, R71, -126, PT ;  /* 0xc2fc00004700780b */ /* 0x000fe20003fae000 */
[----:B------:R-:W-:Y:S02]  /*3760*/  @!P4 FMUL R30, R30, 0.5 ;  /* 0x3f0000001e1ec820 */ /* 0x000fe40000400000 */
[----:B------:R-:W-:Y:S02]  /*3770*/  FADD R50, R39, R70 ;  /* 0x0000004627327221 */ /* 0x000fe40000000000 */
[----:B------:R-:W-:Y:S01]  /*3780*/  @!P2 FMUL R26, R26, 0.5 ;  /* 0x3f0000001a1aa820 */ /* 0x000fe20000400000 */
[----:B------:R3:W4:Y:S01]  /*3790*/  MUFU.EX2 R82, R34 ;  /* 0x0000002200527308 */ /* 0x0007220000000800 */
[----:B-1----:R-:W-:Y:S01]  /*37a0*/  @!P3 FMUL R75, R75, R75 ;  /* 0x0000004b4b4bb220 */ /* 0x002fe20000400000 */
[----:B------:R-:W-:-:S03]  /*37b0*/  FSETP.GEU.AND P3, PT, R79, -126, PT ;  /* 0xc2fc00004f00780b */ /* 0x000fc60003f6e000 */
[----:B------:R-:W-:Y:S02]  /*37c0*/  FADD R85, R84, R75 ;  /* 0x0000004b54557221 */ /* 0x000fe40000000000 */
[----:B------:R-:W-:Y:S01]  /*37d0*/  @!P5 FMUL R71, R71, 0.5 ;  /* 0x3f0000004747d820 */ /* 0x000fe20000400000 */
[----:B------:R1:W5:Y:S01]  /*37e0*/  MUFU.EX2 R92, R30 ;  /* 0x0000001e005c7308 */ /* 0x0003620000000800 */
[----:B--2---:R-:W-:Y:S01]  /*37f0*/  @!P1 FMUL R83, R83, R83 ;  /* 0x0000005353539220 */ /* 0x004fe20000400000 */
[----:B------:R-:W-:Y:S01]  /*3800*/  FSETP.GEU.AND P1, PT, R0, -126, PT ;  /* 0xc2fc00000000780b */ /* 0x000fe20003f2e000 */
[----:B---3--:R-:W-:Y:S02]  /*3810*/  FADD R34, R15, R52 ;  /* 0x000000340f227221 */ /* 0x008fe40000000000 */
[----:B------:R-:W-:Y:S02]  /*3820*/  FADD R89, R58, R83 ;  /* 0x000000533a597221 */ /* 0x000fe40000000000 */
[----:B------:R-:W-:Y:S01]  /*3830*/  @!P3 FMUL R79, R79, 0.5 ;  /* 0x3f0000004f4fb820 */ /* 0x000fe20000400000 */
[----:B------:R2:W-:Y:S01]  /*3840*/  MUFU.EX2 R74, R26 ;  /* 0x0000001a004a7308 */ /* 0x0005e20000000800 */
[----:B----4-:R-:W-:Y:S01]  /*3850*/  @!P6 FMUL R82, R82, R82 ;  /* 0x000000525252e220 */ /* 0x010fe20000400000 */
[----:B------:R-:W-:Y:S01]  /*3860*/  FSETP.GEU.AND P6, PT, R78, -126, PT ;  /* 0xc2fc00004e00780b */ /* 0x000fe20003fce000 */
[----:B-1----:R-:W-:Y:S01]  /*3870*/  FADD R30, R32, R49 ;  /* 0x00000031201e7221 */ /* 0x002fe20000000000 */
[----:B------:R-:W-:Y:S01]  /*3880*/  FADD R54, R54, R89 ;  /* 0x0000005936367221 */ /* 0x000fe20000000000 */
[----:B------:R-:W-:-:S02]  /*3890*/  F2FP.F16.F32.PACK_AB R32, R15, R32 ;  /* 0x000000200f20723e */ /* 0x000fc400000000ff */
[----:B------:R-:W-:Y:S01]  /*38a0*/  @!P1 FMUL R0, R0, 0.5 ;  /* 0x3f00000000009820 */ /* 0x000fe20000400000 */
[----:B------:R-:W1:Y:S01]  /*38b0*/  MUFU.EX2 R71, R71 ;  /* 0x0000004700477308 */ /* 0x000e620000000800 */
[----:B--2---:R-:W-:Y:S01]  /*38c0*/  FADD R26, R28, R41 ;  /* 0x000000291c1a7221 */ /* 0x004fe20000000000 */
[----:B-----5:R-:W-:Y:S01]  /*38d0*/  @!P4 FMUL R92, R92, R92 ;  /* 0x0000005c5c5cc220 */ /* 0x020fe20000400000 */
[----:B------:R-:W-:Y:S01]  /*38e0*/  FSETP.GEU.AND P4, PT, R86, -126, PT ;  /* 0xc2fc00005600780b */ /* 0x000fe20003f8e000 */
[----:B------:R-:W-:Y:S01]  /*38f0*/  FADD R38, R3, R30 ;  /* 0x0000001e03267221 */ /* 0x000fe20000000000 */
[----:B------:R-:W-:Y:S01]  /*3900*/  FADD R73, R26, R65 ;  /* 0x000000411a497221 */ /* 0x000fe20000000000 */
[----:B------:R-:W-:Y:S01]  /*3910*/  FADD R26, R8, R37 ;  /* 0x00000025081a7221 */ /* 0x000fe20000000000 */
[----:B------:R-:W-:Y:S01]  /*3920*/  FADD R65, R12, R53 ;  /* 0x000000350c417221 */ /* 0x000fe20000000000 */
[----:B------:R-:W2:Y:S01]  /*3930*/  MUFU.EX2 R79, R79 ;  /* 0x0000004f004f7308 */ /* 0x000ea20000000800 */
[----:B------:R-:W-:Y:S01]  /*3940*/  FADD R3, R5, R40 ;  /* 0x0000002805037221 */ /* 0x000fe20000000000 */
[----:B------:R-:W-:Y:S01]  /*3950*/  FADD R30, R11, R44 ;  /* 0x0000002c0b1e7221 */ /* 0x000fe20000000000 */
[----:B------:R-:W-:Y:S01]  /*3960*/  FADD R46, R26, R65 ;  /* 0x000000411a2e7221 */ /* 0x000fe20000000000 */
[----:B------:R-:W-:Y:S01]  /*3970*/  FADD R65, R14, R27 ;  /* 0x0000001b0e417221 */ /* 0x000fe20000000000 */
[----:B------:R-:W-:Y:S01]  /*3980*/  FADD R26, R10, R45 ;  /* 0x0000002d0a1a7221 */ /* 0x000fe20000000000 */
[----:B------:R-:W-:Y:S01]  /*3990*/  @!P6 FMUL R78, R78, 0.5 ;  /* 0x3f0000004e4ee820 */ /* 0x000fe20000400000 */
[----:B------:R-:W-:Y:S01]  /*39a0*/  FADD R42, R3, R34 ;  /* 0x00000022032a7221 */ /* 0x000fe20000000000 */
[----:B------:R-:W-:Y:S01]  /*39b0*/  @!P4 FMUL R86, R86, 0.5 ;  /* 0x3f0000005656c820 */ /* 0x000fe20000400000 */
[----:B------:R-:W-:Y:S01]  /*39c0*/  FADD R81, R26, R65 ;  /* 0x000000411a517221 */ /* 0x000fe20000000000 */
[----:B------:R-:W-:Y:S01]  /*39d0*/  FADD R77, R30, R69 ;  /* 0x000000451e4d7221 */ /* 0x000fe20000000000 */
[----:B------:R-:W3:Y:S01]  /*39e0*/  MUFU.EX2 R65, R0 ;  /* 0x0000000000417308 */ /* 0x000ee20000000800 */
[----:B------:R-:W-:Y:S01]  /*39f0*/  FADD R3, R9, R20 ;  /* 0x0000001409037221 */ /* 0x000fe20000000000 */
[----:B------:R-:W-:Y:S01]  /*3a00*/  FADD R34, R21, R56 ;  /* 0x0000003815227221 */ /* 0x000fe20000000000 */
[----:B------:R-:W-:Y:S01]  /*3a10*/  FADD R30, R13, R48 ;  /* 0x000000300d1e7221 */ /* 0x000fe20000000000 */
[----:B------:R-:W-:Y:S01]  /*3a20*/  FADD R69, R29, R64 ;  /* 0x000000401d457221 */ /* 0x000fe20000000000 */
[----:B------:R-:W-:Y:S01]  /*3a30*/  FADD R26, R31, R90 ;  /* 0x0000005a1f1a7221 */ /* 0x000fe20000000000 */
[----:B------:R-:W-:Y:S01]  /*3a40*/  FADD R3, R3, R34 ;  /* 0x0000002203037221 */ /* 0x000fe20000000000 */
[----:B------:R-:W-:Y:S01]  /*3a50*/  FADD R87, R55, R92 ;  /* 0x0000005c37577221 */ /* 0x000fe20000000000 */
[----:B------:R-:W4:Y:S01]  /*3a60*/  MUFU.EX2 R78, R78 ;  /* 0x0000004e004e7308 */ /* 0x000f220000000800 */
[----:B------:R-:W-:Y:S01]  /*3a70*/  FADD R30, R30, R69 ;  /* 0x000000451e1e7221 */ /* 0x000fe20000000000 */
[----:B------:R-:W-:Y:S01]  /*3a80*/  FADD R69, R47, R82 ;  /* 0x000000522f457221 */ /* 0x000fe20000000000 */
[----:B------:R-:W-:Y:S01]  /*3a90*/  FADD R34, R68, R61 ;  /* 0x0000003d44227221 */ /* 0x000fe20000000000 */
[----:B-1----:R-:W-:Y:S01]  /*3aa0*/  @!P5 FMUL R71, R71, R71 ;  /* 0x000000474747d220 */ /* 0x002fe20000400000 */
[----:B--2---:R-:W-:Y:S01]  /*3ab0*/  @!P3 FMUL R79, R79, R79 ;  /* 0x0000004f4f4fb220 */ /* 0x004fe20000400000 */
[----:B------:R-:W-:Y:S01]  /*3ac0*/  FADD R91, R26, R69 ;  /* 0x000000451a5b7221 */ /* 0x000fe20000000000 */
[----:B------:R-:W-:Y:S01]  /*3ad0*/  FADD R94, R50, R87 ;  /* 0x00000057325e7221 */ /* 0x000fe20000000000 */
[----:B------:R-:W1:Y:S01]  /*3ae0*/  MUFU.EX2 R86, R86 ;  /* 0x0000005600567308 */ /* 0x000e620000000800 */
[----:B---3--:R-:W-:Y:S01]  /*3af0*/  @!P1 FMUL R65, R65, R65 ;  /* 0x0000004141419220 */ /* 0x008fe20000400000 */
[----:B------:R-:W-:Y:S01]  /*3b00*/  FADD R93, R34, R85 ;  /* 0x00000055225d7221 */ /* 0x000fe20000000000 */
[----:B------:R-:W-:Y:S01]  /*3b10*/  FADD R26, R72, R63 ;  /* 0x0000003f481a7221 */ /* 0x000fe20000000000 */
[----:B------:R-:W-:Y:S01]  /*3b20*/  FADD R85, R88, R79 ;  /* 0x0000004f58557221 */ /* 0x000fe20000000000 */
[----:B------:R-:W-:Y:S01]  /*3b30*/  FADD R50, R80, R71 ;  /* 0x0000004750327221 */ /* 0x000fe20000000000 */
[----:B------:R-:W-:Y:S01]  /*3b40*/  FADD R89, R62, R65 ;  /* 0x000000413e597221 */ /* 0x000fe20000000000 */
[----:B------:R-:W-:Y:S01]  /*3b50*/  @!P2 FMUL R74, R74, R74 ;  /* 0x0000004a4a4aa220 */ /* 0x000fe20000400000 */
[----:B------:R-:W-:Y:S01]  /*3b60*/  FADD R26, R26, R85 ;  /* 0x000000551a1a7221 */ /* 0x000fe20000000000 */
[----:B----4-:R-:W-:Y:S01]  /*3b70*/  @!P6 FMUL R78, R78, R78 ;  /* 0x0000004e4e4ee220 */ /* 0x010fe20000400000 */
[----:B------:R-:W-:Y:S01]  /*3b80*/  FADD R89, R50, R89 ;  /* 0x0000005932597221 */ /* 0x000fe20000000000 */
[----:B------:R-:W-:Y:S01]  /*3b90*/  FADD R0, R35, R66 ;  /* 0x0000004223007221 */ /* 0x000fe20000000000 */
[----:B------:R-:W-:Y:S01]  /*3ba0*/  FADD R34, R43, R74 ;  /* 0x0000004a2b227221 */ /* 0x000fe20000000000 */
[----:B------:R-:W-:Y:S01]  /*3bb0*/  FADD R69, R51, R78 ;  /* 0x0000004e33457221 */ /* 0x000fe20000000000 */
[----:B------:R-:W-:Y:S01]  /*3bc0*/  FADD R89, R26, R89 ;  /* 0x000000591a597221 */ /* 0x000fe20000000000 */
[----:B------:R-:W-:-:S02]  /*3bd0*/  IMAD.U32 R26, RZ, RZ, UR29 ;  /* 0x0000001dff1a7e24 */ /* 0x000fc4000f8e00ff */
[----:B------:R-:W-:Y:S01]  /*3be0*/  FADD R38, R38, R73 ;  /* 0x0000004926267221 */ /* 0x000fe20000000000 */
[----:B-1----:R-:W-:Y:S01]  /*3bf0*/  @!P4 FMUL R86, R86, R86 ;  /* 0x000000565656c220 */ /* 0x002fe20000400000 */
[----:B------:R-:W-:Y:S01]  /*3c00*/  FADD R0, R0, R69 ;  /* 0x0000004500007221 */ /* 0x000fe20000000000 */
[----:B------:R1:W-:Y:S01]  /*3c10*/  SYNCS.ARRIVE.TRANS64.A1T0 RZ, [R26+UR30], RZ ;  /* 0x000000ff1aff79a7 */ /* 0x0003e2000810001e */
[----:B------:R-:W-:Y:S01]  /*3c20*/  UIADD3 UR30, UR38, 0x1, URZ ;  /* 0x00000001261e7890 */ /* 0x000fe2000fffe03f */
[----:B------:R-:W-:Y:S01]  /*3c30*/  FADD R87, R59, R86 ;  /* 0x000000563b577221 */ /* 0x000fe20000000000 */
[----:B------:R-:W-:Y:S01]  /*3c40*/  FADD R42, R42, R77 ;  /* 0x0000004d2a2a7221 */ /* 0x000fe20000000000 */
[----:B------:R-:W-:Y:S01]  /*3c50*/  FADD R81, R46, R81 ;  /* 0x000000512e517221 */ /* 0x000fe20000000000 */
[----:B------:R-:W-:Y:S01]  /*3c60*/  UISETP.NE.AND UP0, UPT, UR30, 0x5, UPT ;  /* 0x000000051e00788c */ /* 0x000fe2000bf05270 */
[----:B------:R-:W-:Y:S01]  /*3c70*/  FADD R87, R34, R87 ;  /* 0x0000005722577221 */ /* 0x000fe20000000000 */
[----:B------:R-:W-:Y:S01]  /*3c80*/  FADD R3, R3, R30 ;  /* 0x0000001e03037221 */ /* 0x000fe20000000000 */
[----:B------:R-:W-:Y:S01]  /*3c90*/  FADD R91, R91, R94 ;  /* 0x0000005e5b5b7221 */ /* 0x000fe20000000000 */
[----:B------:R-:W-:Y:S01]  /*3ca0*/  USEL UR6, URZ, 0x1, UP0 ;  /* 0x000000013f067887 */ /* 0x000fe20008000000 */
[----:B------:R-:W-:Y:S01]  /*3cb0*/  FADD R54, R93, R54 ;  /* 0x000000365d367221 */ /* 0x000fe20000000000 */
[----:B------:R-:W-:Y:S01]  /*3cc0*/  FADD R0, R0, R87 ;  /* 0x0000005700007221 */ /* 0x000fe20000000000 */
[----:B------:R-:W-:Y:S01]  /*3cd0*/  FADD R38, R38, R81 ;  /* 0x0000005126267221 */ /* 0x000fe20000000000 */
[----:B------:R-:W-:Y:S01]  /*3ce0*/  FADD R3, R42, R3 ;  /* 0x000000032a037221 */ /* 0x000fe20000000000 */
[----:B------:R-:W-:Y:S01]  /*3cf0*/  FADD R89, R54, R89 ;  /* 0x0000005936597221 */ /* 0x000fe20000000000 */
[----:B------:R-:W-:Y:S01]  /*3d00*/  FADD R0, R91, R0 ;  /* 0x000000005b007221 */ /* 0x000fe20000000000 */
[----:B------:R-:W-:Y:S01]  /*3d10*/  F2FP.F16.F32.PACK_AB R54, R64, R27 ;  /* 0x0000001b4036723e */ /* 0x000fe200000000ff */
[----:B------:R-:W-:Y:S01]  /*3d20*/  FADD R3, R38, R3 ;  /* 0x0000000326037221 */ /* 0x000fe20000000000 */
[----:B------:R-:W-:Y:S01]  /*3d30*/  USEL UR30, UR30, URZ, UP0 ;  /* 0x0000003f1e1e7287 */ /* 0x000fe20008000000 */
[----:B------:R-:W-:Y:S01]  /*3d40*/  LOP3.LUT R19, R19, UR6, RZ, 0x3c, !PT ;  /* 0x0000000613137c12 */ /* 0x000fe2000f8e3cff */
[----:B------:R-:W-:Y:S01]  /*3d50*/  FADD R0, R0, R89 ;  /* 0x0000005900007221 */ /* 0x000fe20000000000 */
[----:B------:R-:W-:-:S02]  /*3d60*/  F2FP.F16.F32.PACK_AB R38, R29, R14 ;  /* 0x0000000e1d26723e */ /* 0x000fc400000000ff */
[----:B------:R-:W-:Y:S02]  /*3d70*/  F2FP.F16.F32.PACK_AB R40, R40, R33 ;  /* 0x000000212828723e */ /* 0x000fe400000000ff */
[----:B------:R-:W-:Y:S02]  /*3d80*/  F2FP.F16.F32.PACK_AB R46, R48, R45 ;  /* 0x0000002d302e723e */ /* 0x000fe400000000ff */
[----:B------:R-:W-:Y:S02]  /*3d90*/  F2FP.F16.F32.PACK_AB R27, R72, R35 ;  /* 0x00000023481b723e */ /* 0x000fe400000000ff */
[----:B------:R-:W-:Y:S02]  /*3da0*/  F2FP.F16.F32.PACK_AB R42, R20, R37 ;  /* 0x00000025142a723e */ /* 0x000fe400000000ff */
[----:B------:R-:W-:Y:S02]  /*3db0*/  F2FP.F16.F32.PACK_AB R44, R44, R41 ;  /* 0x000000292c2c723e */ /* 0x000fe400000000ff */
[----:B------:R-:W-:-:S02]  /*3dc0*/  F2FP.F16.F32.PACK_AB R48, R52, R49 ;  /* 0x000000313430723e */ /* 0x000fc400000000ff */
[----:B------:R-:W-:Y:S02]  /*3dd0*/  F2FP.F16.F32.PACK_AB R50, R56, R53 ;  /* 0x000000353832723e */ /* 0x000fe400000000ff */
[----:B------:R-:W-:Y:S02]  /*3de0*/  F2FP.F16.F32.PACK_AB R29, R76, R39 ;  /* 0x000000274c1d723e */ /* 0x000fe400000000ff */
[----:B------:R-:W-:Y:S02]  /*3df0*/  F2FP.F16.F32.PACK_AB R31, R80, R43 ;  /* 0x0000002b501f723e */ /* 0x000fe400000000ff */
[----:B------:R-:W-:Y:S02]  /*3e00*/  F2FP.F16.F32.PACK_AB R33, R84, R47 ;  /* 0x0000002f5421723e */ /* 0x000fe400000000ff */
[----:B------:R-:W-:Y:S02]  /*3e10*/  F2FP.F16.F32.PACK_AB R35, R88, R51 ;  /* 0x000000335823723e */ /* 0x000fe400000000ff */
[----:B-1----:R-:W-:-:S02]  /*3e20*/  F2FP.F16.F32.PACK_AB R26, R9, R8 ;  /* 0x00000008091a723e */ /* 0x002fc400000000ff */
        /* <DEDUP_REMOVED lines=11> */
[----:B------:R-:W-:-:S02]  /*3ee0*/  F2FP.F16.F32.PACK_AB R51, R79, R78 ;  /* 0x0000004e4f33723e */ /* 0x000fc400000000ff */
[----:B------:R-:W-:Y:S01]  /*3ef0*/  F2FP.F16.F32.PACK_AB R53, R83, R92 ;  /* 0x0000005c5335723e */ /* 0x000fe200000000ff */
[----:B------:R-:W-:Y:S06]  /*3f00*/  @!P0 BRA `(.L_x_21) ;  /* 0x0000000000048947 */ /* 0x000fec0003800000 */
[----:B------:R-:W-:Y:S01]  /*3f10*/  BPT.TRAP 0x1 ;  /* 0x000000040000795c */ /* 0x000fe20000300000 */
.L_x_21:
[----:B------:R-:W-:Y:S01]  /*3f20*/  ULEA UR6, UR30, UR39, 0x3 ;  /* 0x000000271e067291 */ /* 0x000fe2000f8e183f */
[----:B------:R-:W-:Y:S01]  /*3f30*/  SHF.L.U32 R5, R19, 0x1f, RZ ;  /* 0x0000001f13057819 */ /* 0x000fe200000006ff */
[----:B------:R-:W-:-:S07]  /*3f40*/  ULOP3.LUT UR29, UR45, 0x2000000, URZ, 0xfc, !UPT ;  /* 0x020000002d1d7892 */ /* 0x000fce000f8efc3f */
[----:B------:R-:W1:Y:S02]  /*3f50*/  SYNCS.PHASECHK.TRANS64.TRYWAIT P1, [UR6+0x28400], R5 ;  /* 0x02840005ff0075a7 */ /* 0x000e640008020146 */
[----:B-1----:R-:W-:Y:S05]  /*3f60*/  @!P1 BRA `(.L_x_22) ;  /* 0x0000009800c09947 */ /* 0x002fea0003800000 */
.L_x_127:
[----:B------:R-:W-:Y:S01]  /*3f70*/  UIMAD UR10, UR30, 0x600, UR29 ;  /* 0x000006001e0a78a4 */ /* 0x000fe2000f8e021d */
[----:B------:R-:W-:Y:S01]  /*3f80*/  WARPGROUP.ARRIVE ;  /* 0x00000000000079c5 */ /* 0x000fe20000000000 */
[----:B------:R-:W-:Y:S01]  /*3f90*/  UMOV UR7, 0x80000020 ;  /* 0x8000002000077882 */ /* 0x000fe20000000000 */
[----:B------:R-:W-:-:S04]  /*3fa0*/  F2FP.F16.F32.PACK_AB R55, R65, R86 ;  /* 0x000000564137723e */ /* 0x000fc800000000ff */
[----:B------:R-:W-:Y:S02]  /*3fb0*/  UMOV UR6, UR10 ;  /* 0x0000000a00067c82 */ /* 0x000fe40008000000 */
[----:B------:R-:W-:Y:S01]  /*3fc0*/  HGMMA.64x96x16.F32 R88, R24, gdesc[UR4].tnspB, RZ, !UPT, gsb0 ;  /* 0x4160000418587df0 */ /* 0x000fe2000c0008ff */
[----:B------:R-:W-:Y:S01]  /*3fd0*/  UIADD3 UR6, UR10, 0x40, URZ ;  /* 0x000000400a067890 */ /* 0x000fe2000fffe03f */
[----:B------:R-:W-:Y:S01]  /*3fe0*/  UMOV UR7, 0x80000020 ;  /* 0x8000002000077882 */ /* 0x000fe20000000000 */
[----:B------:R-:W-:Y:S02]  /*3ff0*/  WARPGROUP.DEPBAR.LE gsb0, 0x0 ;  /* 0x00008000000079c5 */ /* 0x000fe40000010000 */
[----:B------:R-:W-:-:S06]  /*4000*/  WARPGROUP.ARRIVE ;  /* 0x00000000000079c5 */ /* 0x000fcc0000000000 */
[----:B------:R-:W-:Y:S01]  /*4010*/  HGMMA.64x96x16.F32 R88, R28, gdesc[UR4].tnspB, R88, gsb0 ;  /* 0x416000041c587df0 */ /* 0x000fe20008000858 */
        /* <DEDUP_REMOVED lines=29> */
[----:B------:R-:W-:Y:S03]  /*41f0*/  HGMMA.64x96x16.F32 R88, R52, gdesc[UR4].tnspB, R88, gsb0 ;  /* 0x4160000434587df0 */ /* 0x000fe60008000858 */
[----:B------:R-:W-:Y:S02]  /*4200*/  WARPGROUP.DEPBAR.LE gsb0, 0x0 ;  /* 0x00008000000079c5 */ /* 0x000fe40000010000 */
[----:B------:R-:W-:Y:S05]  /*4210*/  @!P0 BRA `(.L_x_23) ;  /* 0x0000000000048947 */ /* 0x000fea0003800000 */
[----:B------:R-:W-:Y:S01]  /*4220*/  BPT.TRAP 0x1 ;  /* 0x000000040000795c */ /* 0x000fe20000300000 */
.L_x_23:
[----:B------:R-:W-:Y:S02]  /*4230*/  UISETP.GT.U32.AND UP0, UPT, UR48, 0x1, UPT ;  /* 0x000000013000788c */ /* 0x000fe4000bf04070 */
[----:B------:R-:W-:-:S04]  /*4240*/  UIADD3 UR31, UR31, 0x28428, URZ ;  /* 0x000284281f1f7890 */ /* 0x000fc8000fffe03f */
[----:B------:R-:W-:Y:S01]  /*4250*/  PLOP3.LUT P1, PT, PT, PT, UP0, 0x80, 0x0 ;  /* 0x000000000000781c */ /* 0x000fe20003f2f008 */
[----:B------:R-:W-:-:S09]  /*4260*/  UPRMT UR31, URZ, 0x654, UR31 ;  /* 0x000006543f1f7896 */ /* 0x000fd2000800001f */
[----:B------:R-:W-:Y:S03]  /*4270*/  SYNCS.ARRIVE.TRANS64.RED.A1T0 RZ, [UR31], RZ ;  /* 0x000000ffffff79a7 */ /* 0x000fe6000810041f */
[----:B------:R-:W-:Y:S05]  /*4280*/  @P1 BRA `(.L_x_24) ;  /* 0x0000000000041947 */ /* 0x000fea0003800000 */
[----:B------:R-:W-:Y:S01]  /*4290*/  BPT.TRAP 0x1 ;  /* 0x000000040000795c */ /* 0x000fe20000300000 */
.L_x_24:
[----:B------:R-:W-:Y:S01]  /*42a0*/  UIADD3 UR38, UR30, 0x1, URZ ;  /* 0x000000011e267890 */ /* 0x000fe2000fffe03f */
[C---:B------:R-:W-:Y:S01]  /*42b0*/  ISETP.GE.AND P2, PT, R7.reuse, 0x3, PT ;  /* 0x000000030700780c */ /* 0x040fe20003f46270 */
[----:B------:R-:W-:Y:S01]  /*42c0*/  VIADD R7, R7, 0xffffffff ;  /* 0xffffffff07077836 */ /* 0x000fe20000000000 */
[----:B-1----:R-:W-:Y:S01]  /*42d0*/  IADD3 R5, R136, 0x80, RZ ;  /* 0x0000008088057810 */ /* 0x002fe20007ffe0ff */
[----:B------:R-:W-:-:S04]  /*42e0*/  UISETP.NE.AND UP0, UPT, UR38, 0x5, UPT ;  /* 0x000000052600788c */ /* 0x000fc8000bf05270 */
[----:B------:R-:W-:Y:S02]  /*42f0*/  USEL UR6, URZ, 0x1, UP0 ;  /* 0x000000013f067887 */ /* 0x000fe40008000000 */
[----:B------:R-:W-:-:S04]  /*4300*/  USEL UR38, UR38, URZ, UP0 ;  /* 0x0000003f26267287 */ /* 0x000fc80008000000 */
[----:B------:R-:W-:Y:S01]  /*4310*/  LOP3.LUT R19, R19, UR6, RZ, 0x3c, !PT ;  /* 0x0000000613137c12 */ /* 0x000fe2000f8e3cff */
[----:B------:R-:W-:Y:S07]  /*4320*/  @!P2 BRA `(.L_x_25) ;  /* 0x0000002800a8a947 */ /* 0x000fee0003800000 */
[----:B------:R-:W-:Y:S01]  /*4330*/  MOV R9, R4 ;  /* 0x0000000400097202 */ /* 0x000fe20000000f00 */
[----:B------:R-:W-:Y:S01]  /*4340*/  IMAD.MOV.U32 R11, RZ, RZ, R6 ;  /* 0x000000ffff0b7224 */ /* 0x000fe200078e0006 */
[----:B------:R-:W-:-:S06]  /*4350*/  ULDC UR31, c[0x0][0x604] ;  /* 0x00018100001f7ab9 */ /* 0x000fcc0000000800 */
.L_x_36:
[----:B------:R-:W-:Y:S05]  /*4360*/  @!P0 BRA `(.L_x_26) ;  /* 0x0000000000048947 */ /* 0x000fea0003800000 */
[----:B------:R-:W-:Y:S01]  /*4370*/  BPT.TRAP 0x1 ;  /* 0x000000040000795c */ /* 0x000fe20000300000 */
.L_x_26:
[----:B------:R-:W-:Y:S01]  /*4380*/  ULEA UR6, UR38, UR39, 0x3 ;  /* 0x0000002726067291 */ /* 0x000fe2000f8e183f */
[----:B------:R-:W-:-:S08]  /*4390*/  SHF.L.U32 R4, R19, 0x1f, RZ ;  /* 0x0000001f13047819 */ /* 0x000fd000000006ff */
[----:B------:R-:W1:Y:S02]  /*43a0*/  SYNCS.PHASECHK.TRANS64.TRYWAIT P2, [UR6+0x28400], R4 ;  /* 0x02840004ff0075a7 */ /* 0x000e640008040146 */
[----:B-1----:R-:W-:Y:S05]  /*43b0*/  @!P2 BRA `(.L_x_27) ;  /* 0x0000009400c4a947 */ /* 0x002fea0003800000 */
.L_x_128:
[----:B------:R-:W-:Y:S01]  /*43c0*/  UIMAD UR26, UR38, 0x600, UR41 ;  /* 0x00000600261a78a4 */ /* 0x000fe2000f8e0229 */
[----:B------:R-:W-:Y:S01]  /*43d0*/  WARPGROUP.ARRIVE ;  /* 0x00000000000079c5 */ /* 0x000fe20000000000 */
[----:B------:R-:W-:Y:S01]  /*43e0*/  UMOV UR27, 0x80000020 ;  /* 0x80000020001b7882 */ /* 0x000fe20000000000 */
[----:B------:R-:W-:Y:S01]  /*43f0*/  UMOV UR7, 0x80000020 ;  /* 0x8000002000077882 */ /* 0x000fe20000000000 */
[----:B------:R-:W-:Y:S02]  /*4400*/  UIADD3 UR6, UR26, 0x2, URZ ;  /* 0x000000021a067890 */ /* 0x000fe4000fffe03f */
[----:B------:R-:W-:Y:S01]  /*4410*/  UIADD3 UR10, UR26, 0x200, URZ ;  /* 0x000002001a0a7890 */ /* 0x000fe2000fffe03f */
[----:B------:R-:W-:Y:S02]  /*4420*/  UMOV UR11, 0x80000020 ;  /* 0x80000020000b7882 */ /* 0x000fe40000000000 */
[----:B------:R-:W-:Y:S01]  /*4430*/  HGMMA.64x128x16.F32 R24, gdesc[UR24], RZ, !UPT, gsb0 ;  /* 0x01e00000181879f0 */ /* 0x000fe2000c0008ff */
[----:B------:R-:W-:Y:S01]  /*4440*/  UIADD3 UR14, UR26, 0x202, URZ ;  /* 0x000002021a0e7890 */ /* 0x000fe2000fffe03f */
[----:B------:R-:W-:Y:S01]  /*4450*/  UMOV UR15, 0x80000020 ;  /* 0x80000020000f7882 */ /* 0x000fe20000000000 */
[----:B------:R-:W-:Y:S01]  /*4460*/  UIADD3 UR18, UR26, 0x400, URZ ;  /* 0x000004001a127890 */ /* 0x000fe2000fffe03f */
[----:B------:R-:W-:Y:S01]  /*4470*/  UMOV UR19, 0x80000020 ;  /* 0x8000002000137882 */ /* 0x000fe20000000000 */
[----:B------:R-:W-:Y:S01]  /*4480*/  UIADD3 UR22, UR26, 0x402, URZ ;  /* 0x000004021a167890 */ /* 0x000fe2000fffe03f */
[----:B------:R-:W-:Y:S01]  /*4490*/  UMOV UR23, 0x80000020 ;  /* 0x8000002000177882 */ /* 0x000fe20000000000 */
[----:B------:R-:W-:-:S02]  /*44a0*/  WARPGROUP.DEPBAR.LE gsb0, 0x0 ;  /* 0x00008000000079c5 */ /* 0x000fc40000010000 */
[----:B------:R-:W-:-:S06]  /*44b0*/  WARPGROUP.ARRIVE ;  /* 0x00000000000079c5 */ /* 0x000fcc0000000000 */
[----:B------:R-:W-:Y:S03]  /*44c0*/  HGMMA.64x128x16.F32 R24, gdesc[UR4], R24, gsb0 ;  /* 0x01e00000041879f0 */ /* 0x000fe60008000818 */
[----:B------:R-:W-:Y:S02]  /*44d0*/  WARPGROUP.DEPBAR.LE gsb0, 0x0 ;  /* 0x00008000000079c5 */ /* 0x000fe40000010000 */
[----:B------:R-:W-:-:S07]  /*44e0*/  WARPGROUP.ARRIVE ;  /* 0x00000000000079c5 */ /* 0x000fce0000000000 */
[----:B------:R-:W-:Y:S01]  /*44f0*/  HGMMA.64x128x16.F32 R24, gdesc[UR8], R24, gsb0 ;  /* 0x01e00000081879f0 */ /* 0x000fe20008000818 */
[----:B------:R-:W-:-:S04]  /*4500*/  UIADD3 UR10, UR38, 0x1, URZ ;  /* 0x00000001260a7890 */ /* 0x000fc8000fffe03f */
[----:B------:R-:W-:-:S04]  /*4510*/  UISETP.NE.AND UP0, UPT, UR10, 0x5, UPT ;  /* 0x000000050a00788c */ /* 0x000fc8000bf05270 */
[----:B------:R-:W-:Y:S02]  /*4520*/  USEL UR6, URZ, 0x1, UP0 ;  /* 0x000000013f067887 */ /* 0x000fe40008000000 */
[----:B------:R-:W-:-:S04]  /*4530*/  USEL UR10, UR10, URZ, UP0 ;  /* 0x0000003f0a0a7287 */ /* 0x000fc80008000000 */
[----:B------:R-:W-:Y:S01]  /*4540*/  LOP3.LUT R19, R19, UR6, RZ, 0x3c, !PT ;  /* 0x0000000613137c12 */ /* 0x000fe2000f8e3cff */
[----:B------:R-:W-:Y:S02]  /*4550*/  WARPGROUP.DEPBAR.LE gsb0, 0x0 ;  /* 0x00008000000079c5 */ /* 0x000fe40000010000 */
[----:B------:R-:W-:-:S06]  /*4560*/  WARPGROUP.ARRIVE ;  /* 0x00000000000079c5 */ /* 0x000fcc0000000000 */
        /* <DEDUP_REMOVED lines=8> */
[----:B------:R-:W-:Y:S05]  /*45f0*/  @!P0 BRA `(.L_x_28) ;  /* 0x0000000000048947 */ /* 0x000fea0003800000 */
[----:B------:R-:W-:Y:S01]  /*4600*/  BPT.TRAP 0x1 ;  /* 0x000000040000795c */ /* 0x000fe20000300000 */
.L_x_28:
[----:B-1----:R-:W-:Y:S01]  /*4610*/  FMNMX R4, R24, R9, !PT ;  /* 0x0000000918047209 */ /* 0x002fe20007800000 */
[----:B------:R-:W-:Y:S01]  /*4620*/  ULEA UR6, UR10, UR39, 0x3 ;  /* 0x000000270a067291 */ /* 0x000fe2000f8e183f */
[----:B------:R-:W-:Y:S02]  /*4630*/  FMNMX R8, R26, R11, !PT ;  /* 0x0000000b1a087209 */ /* 0x000fe40007800000 */
[----:B------:R-:W-:Y:S02]  /*4640*/  FMNMX R13, R25, R4, !PT ;  /* 0x00000004190d7209 */ /* 0x000fe40007800000 */
[----:B------:R-:W-:Y:S02]  /*4650*/  FMNMX R15, R27, R8, !PT ;  /* 0x000000081b0f7209 */ /* 0x000fe40007800000 */
[----:B------:R-:W-:Y:S02]  /*4660*/  FMNMX R4, R28, R13, !PT ;  /* 0x0000000d1c047209 */ /* 0x000fe40007800000 */
[----:B------:R-:W-:-:S02]  /*4670*/  FMNMX R8, R30, R15, !PT ;  /* 0x0000000f1e087209 */ /* 0x000fc40007800000 */
[----:B------:R-:W-:-:S04]  /*4680*/  FMNMX R13, R29, R4, !PT ;  /* 0x000000041d0d7209 */ /* 0x000fc80007800000 */
        /* <DEDUP_REMOVED lines=27> */
[----:B------:R-:W-:-:S05]  /*4840*/  FMNMX R6, R85, R4, !PT ;  /* 0x0000000455067209 */ /* 0x000fca0007800000 */
[----:B------:R-:W1:Y:S02]  /*4850*/  SHFL.BFLY PT, R13, R6, 0x1, 0x1f ;  /* 0x0c201f00060d7f89 */ /* 0x000e6400000e0000 */
[----:B-1----:R-:W-:-:S05]  /*4860*/  FMNMX R13, R6, R13, !PT ;  /* 0x0000000d060d7209 */ /* 0x002fca0007800000 */
[----:B------:R-:W1:Y:S02]  /*4870*/  SHFL.BFLY PT, R4, R13, 0x2, 0x1f ;  /* 0x0c401f000d047f89 */ /* 0x000e6400000e0000 */
[----:B-1----:R-:W-:Y:S02]  /*4880*/  FMNMX R4, R13, R4, !PT ;  /* 0x000000040d047209 */ /* 0x002fe40007800000 */
[----:B------:R-:W-:Y:S02]  /*4890*/  FMNMX R13, R31, R8, !PT ;  /* 0x000000081f0d7209 */ /* 0x000fe40007800000 */
[----:B------:R-:W-:Y:S02]  /*48a0*/  FSETP.NEU.AND P2, PT, R4, -INF , PT ;  /* 0xff8000000400780b */ /* 0x000fe40003f4d000 */
[----:B------:R-:W-:Y:S02]  /*48b0*/  FMNMX R6, R34, R13, !PT ;  /* 0x0000000d22067209 */ /* 0x000fe40007800000 */
[----:B------:R-:W-:-:S02]  /*48c0*/  FSEL R12, R4, RZ, P2 ;  /* 0x000000ff040c7208 */ /* 0x000fc40001000000 */
[----:B------:R-:W-:-:S03]  /*48d0*/  FMNMX R13, R35, R6, !PT ;  /* 0x00000006230d7209 */ /* 0x000fc60007800000 */
[----:B------:R-:W-:Y:S01]  /*48e0*/  FMUL R137, R12, UR31 ;  /* 0x0000001f0c897c20 */ /* 0x000fe20008400000 */
[----:B------:R-:W-:Y:S01]  /*48f0*/  FMNMX R6, R38, R13, !PT ;  /* 0x0000000d26067209 */ /* 0x000fe20007800000 */
[----:B------:R-:W-:Y:S02]  /*4900*/  FADD R12, -R12, R9 ;  /* 0x000000090c0c7221 */ /* 0x000fe40000000100 */
[--C-:B------:R-:W-:Y:S01]  /*4910*/  FFMA R24, R24, UR31, -R137.reuse ;  /* 0x0000001f18187c23 */ /* 0x100fe20008000889 */
[--C-:B------:R-:W-:Y:S01]  /*4920*/  FFMA R25, R25, UR31, -R137.reuse ;  /* 0x0000001f19197c23 */ /* 0x100fe20008000889 */
[----:B------:R-:W-:Y:S01]  /*4930*/  FMNMX R21, R39, R6, !PT ;  /* 0x0000000627157209 */ /* 0x000fe20007800000 */
[--C-:B------:R-:W-:Y:S01]  /*4940*/  FFMA R8, R28, UR31, -R137.reuse ;  /* 0x0000001f1c087c23 */ /* 0x100fe20008000889 */
[--C-:B------:R-:W-:Y:S01]  /*4950*/  FFMA R15, R29, UR31, -R137.reuse ;  /* 0x0000001f1d0f7c23 */ /* 0x100fe20008000889 */
[----:B------:R-:W-:Y:S01]  /*4960*/  FSETP.GEU.AND P6, PT, R24, -126, PT ;  /* 0xc2fc00001800780b */ /* 0x000fe20003fce000 */
[--C-:B------:R-:W-:Y:S01]  /*4970*/  FFMA R28, R32, UR31, -R137.reuse ;  /* 0x0000001f201c7c23 */ /* 0x100fe20008000889 */
[----:B------:R-:W-:Y:S01]  /*4980*/  FSETP.GEU.AND P3, PT, R25, -126, PT ;  /* 0xc2fc00001900780b */ /* 0x000fe20003f6e000 */
[--C-:B------:R-:W-:Y:S01]  /*4990*/  FFMA R10, R36, UR31, -R137.reuse ;  /* 0x0000001f240a7c23 */ /* 0x100fe20008000889 */
[----:B------:R-:W-:Y:S01]  /*49a0*/  FMNMX R6, R42, R21, !PT ;  /* 0x000000152a067209 */ /* 0x000fe20007800000 */
[--C-:B------:R-:W-:Y:S01]  /*49b0*/  FFMA R21, R33, UR31, -R137.reuse ;  /* 0x0000001f21157c23 */ /* 0x100fe20008000889 */
[----:B------:R-:W-:Y:S01]  /*49c0*/  FSETP.GEU.AND P4, PT, R8, -126, PT ;  /* 0xc2fc00000800780b */ /* 0x000fe20003f8e000 */
[--C-:B------:R-:W-:Y:S01]  /*49d0*/  FFMA R14, R44, UR31, -R137.reuse ;  /* 0x0000001f2c0e7c23 */ /* 0x100fe20008000889 */
[----:B------:R-:W-:Y:S01]  /*49e0*/  FSETP.GEU.AND P5, PT, R15, -126, PT ;  /* 0xc2fc00000f00780b */ /* 0x000fe20003fae000 */
[--C-:B------:R-:W-:Y:S01]  /*49f0*/  FFMA R33, R37, UR31, -R137.reuse ;  /* 0x0000001f25217c23 */ /* 0x100fe20008000889 */
[----:B------:R-:W-:Y:S01]  /*4a00*/  FSETP.GEU.AND P2, PT, R28, -126, PT ;  /* 0xc2fc00001c00780b */ /* 0x000fe20003f4e000 */
[--C-:B------:R-:W-:Y:S01]  /*4a10*/  FFMA R32, R40, UR31, -R137.reuse ;  /* 0x0000001f28207c23 */ /* 0x100fe20008000889 */
[--C-:B------:R-:W-:Y:S01]  /*4a20*/  FFMA R37, R41, UR31, -R137.reuse ;  /* 0x0000001f29257c23 */ /* 0x100fe20008000889 */
[----:B------:R-:W-:Y:S01]  /*4a30*/  @!P6 FMUL R24, R24, 0.5 ;  /* 0x3f0000001818e820 */ /* 0x000fe20000400000 */
[----:B------:R-:W-:Y:S01]  /*4a40*/  FMNMX R29, R43, R6, !PT ;  /* 0x000000062b1d7209 */ /* 0x000fe20007800000 */
[----:B------:R-:W-:Y:S01]  /*4a50*/  @!P3 FMUL R25, R25, 0.5 ;  /* 0x3f0000001919b820 */ /* 0x000fe20000400000 */
[--C-:B------:R-:W-:Y:S01]  /*4a60*/  FFMA R41, R45, UR31, -R137.reuse ;  /* 0x0000001f2d297c23 */ /* 0x100fe20008000889 */
[--C-:B------:R-:W-:Y:S01]  /*4a70*/  FFMA R45, R49, UR31, -R137.reuse ;  /* 0x0000001f312d7c23 */ /* 0x100fe20008000889 */
[----:B------:R-:W-:Y:S01]  /*4a80*/  FMNMX R6, R46, R29, !PT ;  /* 0x0000001d2e067209 */ /* 0x000fe20007800000 */
[----:B------:R-:W1:Y:S01]  /*4a90*/  MUFU.EX2 R24, R24 ;  /* 0x0000001800187308 */ /* 0x000e620000000800 */
[----:B------:R-:W-:Y:S01]  /*4aa0*/  @!P4 FMUL R8, R8, 0.5 ;  /* 0x3f0000000808c820 */ /* 0x000fe20000400000 */
[----:B------:R-:W-:Y:S01]  /*4ab0*/  @!P5 FMUL R15, R15, 0.5 ;  /* 0x3f0000000f0fd820 */ /* 0x000fe20000400000 */
[--C-:B------:R-:W-:Y:S01]  /*4ac0*/  FFMA R49, R53, UR31, -R137.reuse ;  /* 0x0000001f35317c23 */ /* 0x100fe20008000889 */
[----:B------:R-:W-:Y:S01]  /*4ad0*/  @!P2 FMUL R28, R28, 0.5 ;  /* 0x3f0000001c1ca820 */ /* 0x000fe20000400000 */
[--C-:B------:R-:W-:Y:S01]  /*4ae0*/  FFMA R36, R48, UR31, -R137.reuse ;  /* 0x0000001f30247c23 */ /* 0x100fe20008000889 */
[--C-:B------:R-:W-:Y:S01]  /*4af0*/  FFMA R20, R52, UR31, -R137.reuse ;  /* 0x0000001f34147c23 */ /* 0x100fe20008000889 */
[--C-:B------:R-:W-:Y:S01]  /*4b00*/  FFMA R53, R56, UR31, -R137.reuse ;  /* 0x0000001f38357c23 */ /* 0x100fe20008000889 */
[----:B------:R2:W3:Y:S01]  /*4b10*/  MUFU.EX2 R13, R25 ;  /* 0x00000019000d7308 */ /* 0x0004e20000000800 */
[--C-:B------:R-:W-:Y:S01]  /*4b20*/  FFMA R44, R61, UR31, -R137.reuse ;  /* 0x0000001f3d2c7c23 */ /* 0x100fe20008000889 */
[--C-:B------:R-:W-:Y:S01]  /*4b30*/  FFMA R61, R64, UR31, -R137.reuse ;  /* 0x0000001f403d7c23 */ /* 0x100fe20008000889 */
[--C-:B------:R-:W-:Y:S01]  /*4b40*/  FFMA R40, R57, UR31, -R137.reuse ;  /* 0x0000001f39287c23 */ /* 0x100fe20008000889 */
[--C-:B------:R-:W-:Y:S01]  /*4b50*/  FFMA R57, R60, UR31, -R137.reuse ;  /* 0x0000001f3c397c23 */ /* 0x100fe20008000889 */
[--C-:B------:R-:W-:Y:S01]  /*4b60*/  FFMA R48, R65, UR31, -R137.reuse ;  /* 0x0000001f41307c23 */ /* 0x100fe20008000889 */
[--C-:B------:R-:W-:Y:S01]  /*4b70*/  FFMA R56, R73, UR31, -R137.reuse ;  /* 0x0000001f49387c23 */ /* 0x100fe20008000889 */
[--C-:B------:R-:W-:Y:S01]  /*4b80*/  FFMA R65, R68, UR31, -R137.reuse ;  /* 0x0000001f44417c23 */ /* 0x100fe20008000889 */
[----:B------:R-:W4:Y:S01]  /*4b90*/  MUFU.EX2 R8, R8 ;  /* 0x0000000800087308 */ /* 0x000f220000000800 */
[----:B-1----:R-:W-:Y:S01]  /*4ba0*/  @!P6 FMUL R24, R24, R24 ;  /* 0x000000181818e220 */ /* 0x002fe20000400000 */
[----:B------:R-:W-:Y:S01]  /*4bb0*/  FSETP.GEU.AND P6, PT, R21, -126, PT ;  /* 0xc2fc00001500780b */ /* 0x000fe20003fce000 */
[--C-:B------:R-:W-:Y:S01]  /*4bc0*/  FFMA R52, R69, UR31, -R137.reuse ;  /* 0x0000001f45347c23 */ /* 0x100fe20008000889 */
[----:B--2---:R-:W-:Y:S01]  /*4bd0*/  FMNMX R25, R47, R6, !PT ;  /* 0x000000062f197209 */ /* 0x004fe20007800000 */
[--C-:B------:R-:W-:Y:S01]  /*4be0*/  FFMA R69, R72, UR31, -R137.reuse ;  /* 0x0000001f48457c23 */ /* 0x100fe20008000889 */
[--C-:B------:R-:W-:Y:S01]  /*4bf0*/  FFMA R73, R76, UR31, -R137.reuse ;  /* 0x0000001f4c497c23 */ /* 0x100fe20008000889 */
[--C-:B------:R-:W-:Y:S01]  /*4c00*/  FFMA R64, R81, UR31, -R137.reuse ;  /* 0x0000001f51407c23 */ /* 0x100fe20008000889 */
[----:B------:R-:W1:Y:S01]  /*4c10*/  MUFU.EX2 R15, R15 ;  /* 0x0000000f000f7308 */ /* 0x000e620000000800 */
[----:B---3--:R-:W-:Y:S01]  /*4c20*/  @!P3 FMUL R13, R13, R13 ;  /* 0x0000000d0d0db220 */ /* 0x008fe20000400000 */
[----:B------:R-:W-:Y:S01]  /*4c30*/  FSETP.GEU.AND P3, PT, R10, -126, PT ;  /* 0xc2fc00000a00780b */ /* 0x000fe20003f6e000 */
[--C-:B------:R-:W-:Y:S01]  /*4c40*/  FFMA R60, R77, UR31, -R137.reuse ;  /* 0x0000001f4d3c7c23 */ /* 0x100fe20008000889 */
[----:B------:R-:W-:Y:S01]  /*4c50*/  FMNMX R6, R50, R25, !PT ;  /* 0x0000001932067209 */ /* 0x000fe20007800000 */
[--C-:B------:R-:W-:Y:S01]  /*4c60*/  FFMA R77, R80, UR31, -R137.reuse ;  /* 0x0000001f504d7c23 */ /* 0x100fe20008000889 */
[--C-:B------:R-:W-:Y:S01]  /*4c70*/  FFMA R68, R85, UR31, -R137.reuse ;  /* 0x0000001f55447c23 */ /* 0x100fe20008000889 */
[----:B------:R-:W-:Y:S01]  /*4c80*/  @!P6 FMUL R21, R21, 0.5 ;  /* 0x3f0000001515e820 */ /* 0x000fe20000400000 */
[----:B------:R-:W2:Y:S01]  /*4c90*/  MUFU.EX2 R28, R28 ;  /* 0x0000001c001c7308 */ /* 0x000ea20000000800 */
[----:B----4-:R-:W-:Y:S01]  /*4ca0*/  @!P4 FMUL R8, R8, R8 ;  /* 0x000000080808c220 */ /* 0x010fe20000400000 */
[----:B------:R-:W-:Y:S01]  /*4cb0*/  FSETP.GEU.AND P4, PT, R33, -126, PT ;  /* 0xc2fc00002100780b */ /* 0x000fe20003f8e000 */
[----:B------:R-:W-:Y:S01]  /*4cc0*/  FFMA R81, R84, UR31, -R137 ;  /* 0x0000001f54517c23 */ /* 0x000fe20008000889 */
[----:B------:R-:W-:Y:S01]  /*4cd0*/  FMNMX R25, R51, R6, !PT ;  /* 0x0000000633197209 */ /* 0x000fe20007800000 */
[----:B------:R-:W-:-:S02]  /*4ce0*/  FMUL R12, R12, UR31 ;  /* 0x0000001f0c0c7c20 */ /* 0x000fc40008400000 */
[----:B------:R-:W-:Y:S01]  /*4cf0*/  @!P3 FMUL R10, R10, 0.5 ;  /* 0x3f0000000a0ab820 */ /* 0x000fe20000400000 */
[----:B------:R-:W3:Y:S01]  /*4d00*/  MUFU.EX2 R21, R21 ;  /* 0x0000001500157308 */ /* 0x000ee20000000800 */
[----:B-1----:R-:W-:Y:S01]  /*4d10*/  @!P5 FMUL R15, R15, R15 ;  /* 0x0000000f0f0fd220 */ /* 0x002fe20000400000 */
[----:B------:R-:W-:Y:S02]  /*4d20*/  FSETP.GEU.AND P5, PT, R32, -126, PT ;  /* 0xc2fc00002000780b */ /* 0x000fe40003fae000 */
[----:B------:R-:W-:-:S03]  /*4d30*/  FMNMX R6, R54, R25, !PT ;  /* 0x0000001936067209 */ /* 0x000fc60007800000 */
[----:B------:R-:W-:Y:S01]  /*4d40*/  @!P4 FMUL R33, R33, 0.5 ;  /* 0x3f0000002121c820 */ /* 0x000fe20000400000 */
[----:B------:R-:W1:Y:S01]  /*4d50*/  MUFU.EX2 R10, R10 ;  /* 0x0000000a000a7308 */ /* 0x000e620000000800 */
[----:B--2---:R-:W-:Y:S01]  /*4d60*/  @!P2 FMUL R28, R28, R28 ;  /* 0x0000001c1c1ca220 */ /* 0x004fe20000400000 */
[----:B------:R-:W-:Y:S02]  /*4d70*/  FSETP.GEU.AND P2, PT, R37, -126, PT ;  /* 0xc2fc00002500780b */ /* 0x000fe40003f4e000 */
[----:B------:R-:W-:-:S03]  /*4d80*/  FMNMX R25, R55, R6, !PT ;  /* 0x0000000637197209 */ /* 0x000fc60007800000 */
[----:B------:R-:W-:Y:S01]  /*4d90*/  @!P5 FMUL R32, R32, 0.5 ;  /* 0x3f0000002020d820 */ /* 0x000fe20000400000 */
[----:B------:R-:W2:Y:S01]  /*4da0*/  MUFU.EX2 R33, R33 ;  /* 0x0000002100217308 */ /* 0x000ea20000000800 */
[----:B---3--:R-:W-:Y:S01]  /*4db0*/  @!P6 FMUL R21, R21, R21 ;  /* 0x000000151515e220 */ /* 0x008fe20000400000 */
[----:B------:R-:W-:Y:S02]  /*4dc0*/  FSETP.GEU.AND P6, PT, R14, -126, PT ;  /* 0xc2fc00000e00780b */ /* 0x000fe40003fce000 */
[----:B------:R-:W-:-:S03]  /*4dd0*/  FMNMX R6, R58, R25, !PT ;  /* 0x000000193a067209 */ /* 0x000fc60007800000 */
        /* <DEDUP_REMOVED lines=31> */
[----:B------:R-:W-:Y:S01]  /*4fd0*/  FMNMX R25, R71, R6, !PT ;  /* 0x0000000647197209 */ /* 0x000fe20007800000 */
[----:B------:R-:W3:Y:S01]  /*4fe0*/  MUFU.EX2 R20, R20 ;  /* 0x0000001400147308 */ /* 0x000ee20000000800 */
[----:B-1----:R-:W-:Y:S01]  /*4ff0*/  @!P4 FMUL R36, R36, R36 ;  /* 0x000000242424c220 */ /* 0x002fe20000400000 */
[----:B------:R-:W-:Y:S02]  /*5000*/  FSETP.GEU.AND P4, PT, R40, -126, PT ;  /* 0xc2fc00002800780b */ /* 0x000fe40003f8e000 */
[----:B------:R-:W-:Y:S02]  /*5010*/  FMNMX R6, R74, R25, !PT ;  /* 0x000000194a067209 */ /* 0x000fe40007800000 */
[----:B------:R-:W-:Y:S02]  /*5020*/  @!P3 FMUL R53, R53, 0.5 ;  /* 0x3f0000003535b820 */ /* 0x000fe40000400000 */
[----:B------:R-:W1:Y:S01]  /*5030*/  MUFU.EX2 R49, R49 ;  /* 0x0000003100317308 */ /* 0x000e620000000800 */
[----:B--2---:R-:W-:Y:S01]  /*5040*/  @!P5 FMUL R45, R45, R45 ;  /* 0x0000002d2d2dd220 */ /* 0x004fe20000400000 */
[----:B------:R-:W-:-:S02]  /*5050*/  FSETP.GEU.AND P5, PT, R57, -126, PT ;  /* 0xc2fc00003900780b */ /* 0x000fc40003fae000 */
[----:B------:R-:W-:-:S03]  /*5060*/  FMNMX R25, R75, R6, !PT ;  /* 0x000000064b197209 */ /* 0x000fc60007800000 */
[----:B------:R-:W-:Y:S01]  /*5070*/  @!P4 FMUL R40, R40, 0.5 ;  /* 0x3f0000002828c820 */ /* 0x000fe20000400000 */
[----:B------:R-:W2:Y:S01]  /*5080*/  MUFU.EX2 R53, R53 ;  /* 0x0000003500357308 */ /* 0x000ea20000000800 */
[----:B------:R-:W-:Y:S01]  /*5090*/  FMNMX R6, R78, R25, !PT ;  /* 0x000000194e067209 */ /* 0x000fe20007800000 */
[----:B---3--:R-:W-:Y:S01]  /*50a0*/  @!P2 FMUL R20, R20, R20 ;  /* 0x000000141414a220 */ /* 0x008fe20000400000 */
[----:B------:R-:W-:Y:S02]  /*50b0*/  FSETP.GEU.AND P2, PT, R44, -126, PT ;  /* 0xc2fc00002c00780b */ /* 0x000fe40003f4e000 */
[----:B------:R-:W-:Y:S02]  /*50c0*/  FMNMX R25, R79, R6, !PT ;  /* 0x000000064f197209 */ /* 0x000fe40007800000 */
[----:B------:R-:W-:Y:S01]  /*50d0*/  @!P5 FMUL R57, R57, 0.5 ;  /* 0x3f0000003939d820 */ /* 0x000fe20000400000 */
[----:B------:R-:W3:Y:S01]  /*50e0*/  MUFU.EX2 R40, R40 ;  /* 0x0000002800287308 */ /* 0x000ee20000000800 */
[----:B-1----:R-:W-:Y:S01]  /*50f0*/  @!P6 FMUL R49, R49, R49 ;  /* 0x000000313131e220 */ /* 0x002fe20000400000 */
[----:B------:R-:W-:-:S02]  /*5100*/  FSETP.GEU.AND P6, PT, R61, -126, PT ;  /* 0xc2fc00003d00780b */ /* 0x000fc40003fce000 */
[----:B------:R-:W-:-:S04]  /*5110*/  FMNMX R6, R82, R25, !PT ;  /* 0x0000001952067209 */ /* 0x000fc80007800000 */
[----:B------:R-:W-:Y:S01]  /*5120*/  FMNMX R25, R83, R6, !PT ;  /* 0x0000000653197209 */ /* 0x000fe20007800000 */
[----:B--2---:R-:W-:Y:S01]  /*5130*/  @!P3 FMUL R53, R53, R53 ;  /* 0x000000353535b220 */ /* 0x004fe20000400000 */
[----:B------:R-:W-:Y:S01]  /*5140*/  FSETP.GEU.AND P3, PT, R48, -126, PT ;  /* 0xc2fc00003000780b */ /* 0x000fe20003f6e000 */
[----:B------:R-:W1:Y:S01]  /*5150*/  MUFU.EX2 R57, R57 ;  /* 0x0000003900397308 */ /* 0x000e620000000800 */
[----:B------:R-:W-:Y:S01]  /*5160*/  FMNMX R6, R86, R25, !PT ;  /* 0x0000001956067209 */ /* 0x000fe20007800000 */
[----:B------:R-:W-:Y:S01]  /*5170*/  @!P2 FMUL R44, R44, 0.5 ;  /* 0x3f0000002c2ca820 */ /* 0x000fe20000400000 */
[----:B------:R-:W-:Y:S01]  /*5180*/  FADD R9, R24, R53 ;  /* 0x0000003518097221 */ /* 0x000fe20000000000 */
[----:B------:R-:W-:Y:S01]  /*5190*/  @!P6 FMUL R61, R61, 0.5 ;  /* 0x3f0000003d3de820 */ /* 0x000fe20000400000 */
[----:B------:R-:W-:Y:S01]  /*51a0*/  FMNMX R6, R87, R6, !PT ;  /* 0x0000000657067209 */ /* 0x000fe20007800000 */
[----:B---3--:R-:W-:Y:S01]  /*51b0*/  @!P4 FMUL R40, R40, R40 ;  /* 0x000000282828c220 */ /* 0x008fe20000400000 */
[----:B------:R-:W-:Y:S01]  /*51c0*/  FSETP.GEU.AND P4, PT, R65, -126, PT ;  /* 0xc2fc00004100780b */ /* 0x000fe20003f8e000 */
[----:B------:R-:W2:Y:S01]  /*51d0*/  MUFU.EX2 R44, R44 ;  /* 0x0000002c002c7308 */ /* 0x000ea20000000800 */
[----:B------:R-:W-:Y:S01]  /*51e0*/  F2FP.F16.F32.PACK_AB R24, R13, R24 ;  /* 0x000000180d18723e */ /* 0x000fe200000000ff */
[----:B------:R-:W3:Y:S02]  /*51f0*/  SHFL.BFLY PT, R25, R6, 0x1, 0x1f ;  /* 0x0c201f0006197f89 */ /* 0x000ee400000e0000 */
[----:B------:R-:W-:-:S04]  /*5200*/  @!P3 FMUL R48, R48, 0.5 ;  /* 0x3f0000003030b820 */ /* 0x000fc80000400000 */
[----:B------:R-:W4:Y:S01]  /*5210*/  MUFU.EX2 R61, R61 ;  /* 0x0000003d003d7308 */ /* 0x000f220000000800 */
[----:B-1----:R-:W-:Y:S01]  /*5220*/  @!P5 FMUL R57, R57, R57 ;  /* 0x000000393939d220 */ /* 0x002fe20000400000 */
[----:B------:R-:W-:Y:S02]  /*5230*/  FSETP.GEU.AND P5, PT, R52, -126, PT ;  /* 0xc2fc00003400780b */ /* 0x000fe40003fae000 */
[----:B------:R-:W-:-:S04]  /*5240*/  @!P4 FMUL R65, R65, 0.5 ;  /* 0x3f0000004141c820 */ /* 0x000fc80000400000 */
[----:B------:R-:W1:Y:S01]  /*5250*/  MUFU.EX2 R48, R48 ;  /* 0x0000003000307308 */ /* 0x000e620000000800 */
[----:B--2---:R-:W-:Y:S01]  /*5260*/  @!P2 FMUL R44, R44, R44 ;  /* 0x0000002c2c2ca220 */ /* 0x004fe20000400000 */
[----:B------:R-:W-:-:S05]  /*5270*/  FSETP.GEU.AND P2, PT, R69, -126, PT ;  /* 0xc2fc00004500780b */ /* 0x000fca0003f4e000 */
[----:B------:R-:W-:Y:S01]  /*5280*/  @!P5 FMUL R52, R52, 0.5 ;  /* 0x3f0000003434d820 */ /* 0x000fe20000400000 */
[----:B------:R-:W2:Y:S01]  /*5290*/  MUFU.EX2 R65, R65 ;  /* 0x0000004100417308 */ /* 0x000ea20000000800 */
[----:B----4-:R-:W-:Y:S01]  /*52a0*/  @!P6 FMUL R61, R61, R61 ;  /* 0x0000003d3d3de220 */ /* 0x010fe20000400000 */
[----:B------:R-:W-:Y:S02]  /*52b0*/  FSETP.GEU.AND P6, PT, R56, -126, PT ;  /* 0xc2fc00003800780b */ /* 0x000fe40003fce000 */
[----:B---3--:R-:W-:-:S03]  /*52c0*/  FMNMX R6, R6, R25, !PT ;  /* 0x0000001906067209 */ /* 0x008fc60007800000 */
[----:B------:R-:W-:Y:S01]  /*52d0*/  @!P2 FMUL R69, R69, 0.5 ;  /* 0x3f0000004545a820 */ /* 0x000fe20000400000 */
[----:B------:R-:W3:Y:S01]  /*52e0*/  MUFU.EX2 R52, R52 ;  /* 0x0000003400347308 */ /* 0x000ee20000000800 */
[----:B-1----:R-:W-:Y:S01]  /*52f0*/  @!P3 FMUL R48, R48, R48 ;  /* 0x000000303030b220 */ /* 0x002fe20000400000 */
[----:B------:R-:W-:Y:S01]  /*5300*/  FSETP.GEU.AND P3, PT, R73, -126, PT ;  /* 0xc2fc00004900780b */ /* 0x000fe20003f6e000 */
[----:B------:R-:W1:Y:S04]  /*5310*/  SHFL.BFLY PT, R25, R6, 0x2, 0x1f ;  /* 0x0c401f0006197f89 */ /* 0x000e6800000e0000 */
[----:B------:R-:W-:Y:S01]  /*5320*/  @!P6 FMUL R56, R56, 0.5 ;  /* 0x3f0000003838e820 */ /* 0x000fe20000400000 */
[----:B------:R-:W4:Y:S01]  /*5330*/  MUFU.EX2 R69, R69 ;  /* 0x0000004500457308 */ /* 0x000f220000000800 */
[----:B--2---:R-:W-:Y:S01]  /*5340*/  @!P4 FMUL R65, R65, R65 ;  /* 0x000000414141c220 */ /* 0x004fe20000400000 */
[----:B------:R-:W-:-:S05]  /*5350*/  FSETP.GEU.AND P4, PT, R60, -126, PT ;  /* 0xc2fc00003c00780b */ /* 0x000fca0003f8e000 */
[----:B------:R-:W-:Y:S01]  /*5360*/  @!P3 FMUL R73, R73, 0.5 ;  /* 0x3f0000004949b820 */ /* 0x000fe20000400000 */
[----:B------:R-:W2:Y:S01]  /*5370*/  MUFU.EX2 R56, R56 ;  /* 0x0000003800387308 */ /* 0x000ea20000000800 */
[----:B---3--:R-:W-:Y:S01]  /*5380*/  @!P5 FMUL R52, R52, R52 ;  /* 0x000000343434d220 */ /* 0x008fe20000400000 */
[----:B------:R-:W-:-:S05]  /*5390*/  FSETP.GEU.AND P5, PT, R77, -126, PT ;  /* 0xc2fc00004d00780b */ /* 0x000fca0003fae000 */
[----:B------:R-:W-:Y:S01]  /*53a0*/  @!P4 FMUL R60, R60, 0.5 ;  /* 0x3f0000003c3cc820 */ /* 0x000fe20000400000 */
[----:B------:R-:W3:Y:S01]  /*53b0*/  MUFU.EX2 R73, R73 ;  /* 0x0000004900497308 */ /* 0x000ee20000000800 */
[----:B----4-:R-:W-:Y:S01]  /*53c0*/  @!P2 FMUL R69, R69, R69 ;  /* 0x000000454545a220 */ /* 0x010fe20000400000 */
[----:B-1----:R-:W-:-:S04]  /*53d0*/  FMNMX R6, R6, R25, !PT ;  /* 0x0000001906067209 */ /* 0x002fc80007800000 */
[----:B------:R-:W-:Y:S01]  /*53e0*/  FSETP.NEU.AND P2, PT, R6, -INF , PT ;  /* 0xff8000000600780b */ /* 0x000fe20003f4d000 */
[----:B------:R-:W-:Y:S01]  /*53f0*/  @!P5 FMUL R77, R77, 0.5 ;  /* 0x3f0000004d4dd820 */ /* 0x000fe20000400000 */
[----:B--2---:R-:W-:Y:S01]  /*5400*/  @!P6 FMUL R56, R56, R56 ;  /* 0x000000383838e220 */ /* 0x004fe20000400000 */
[----:B------:R-:W-:Y:S01]  /*5410*/  FSETP.GEU.AND P6, PT, R64, -126, PT ;  /* 0xc2fc00004000780b */ /* 0x000fe20003fce000 */
[----:B------:R-:W1:Y:S01]  /*5420*/  MUFU.EX2 R60, R60 ;  /* 0x0000003c003c7308 */ /* 0x000e620000000800 */
[----:B------:R-:W-:Y:S02]  /*5430*/  FSEL R76, R6, RZ, P2 ;  /* 0x000000ff064c7208 */ /* 0x000fe40001000000 */
[----:B------:R-:W-:Y:S01]  /*5440*/  FSETP.GEU.AND P2, PT, R81, -126, PT ;  /* 0xc2fc00005100780b */ /* 0x000fe20003f4e000 */
[----:B---3--:R-:W-:Y:S01]  /*5450*/  @!P3 FMUL R73, R73, R73 ;  /* 0x000000494949b220 */ /* 0x008fe20000400000 */
[----:B------:R-:W-:-:S03]  /*5460*/  FSETP.GEU.AND P3, PT, R68, -126, PT ;  /* 0xc2fc00004400780b */ /* 0x000fc60003f6e000 */
[----:B------:R-:W2:Y:S01]  /*5470*/  MUFU.EX2 R77, R77 ;  /* 0x0000004d004d7308 */ /* 0x000ea20000000800 */
[C---:B------:R-:W-:Y:S01]  /*5480*/  FMUL R80, R76.reuse, UR31 ;  /* 0x0000001f4c507c20 */ /* 0x040fe20008400000 */
[----:B------:R-:W-:Y:S01]  /*5490*/  FADD R139, -R76, R11 ;  /* 0x0000000b4c8b7221 */ /* 0x000fe20000000100 */
[----:B------:R-:W-:Y:S01]  /*54a0*/  FADD R11, R28, R61 ;  /* 0x0000003d1c0b7221 */ /* 0x000fe20000000000 */
[----:B------:R-:W-:Y:S01]  /*54b0*/  @!P6 FMUL R64, R64, 0.5 ;  /* 0x3f0000004040e820 */ /* 0x000fe20000400000 */
[--C-:B------:R-:W-:Y:S01]  /*54c0*/  FFMA R25, R26, UR31, -R80.reuse ;  /* 0x0000001f1a197c23 */ /* 0x100fe20008000850 */
[--C-:B------:R-:W-:Y:S01]  /*54d0*/  FFMA R26, R27, UR31, -R80.reuse ;  /* 0x0000001f1b1a7c23 */ /* 0x100fe20008000850 */
[--C-:B------:R-:W-:Y:S01]  /*54e0*/  FFMA R27, R30, UR31, -R80.reuse ;  /* 0x0000001f1e1b7c23 */ /* 0x100fe20008000850 */
[----:B------:R-:W-:Y:S01]  /*54f0*/  @!P2 FMUL R81, R81, 0.5 ;  /* 0x3f0000005151a820 */ /* 0x000fe20000400000 */
[----:B-1----:R-:W-:Y:S01]  /*5500*/  @!P4 FMUL R60, R60, R60 ;  /* 0x0000003c3c3cc220 */ /* 0x002fe20000400000 */
[----:B------:R-:W1:Y:S01]  /*5510*/  MUFU.EX2 R64, R64 ;  /* 0x0000004000407308 */ /* 0x000e620000000800 */
[----:B------:R-:W-:Y:S01]  /*5520*/  FSETP.GEU.AND P4, PT, R25, -126, PT ;  /* 0xc2fc00001900780b */ /* 0x000fe20003f8e000 */
[----:B------:R-:W-:Y:S01]  /*5530*/  @!P3 FMUL R68, R68, 0.5 ;  /* 0x3f0000004444b820 */ /* 0x000fe20000400000 */
[--C-:B------:R-:W-:Y:S01]  /*5540*/  FFMA R29, R34, UR31, -R80.reuse ;  /* 0x0000001f221d7c23 */ /* 0x100fe20008000850 */
[--C-:B------:R-:W-:Y:S01]  /*5550*/  FFMA R31, R31, UR31, -R80.reuse ;  /* 0x0000001f1f1f7c23 */ /* 0x100fe20008000850 */
[--C-:B------:R-:W-:Y:S01]  /*5560*/  FFMA R39, R39, UR31, -R80.reuse ;  /* 0x0000001f27277c23 */ /* 0x100fe20008000850 */
[--C-:B------:R-:W-:Y:S01]  /*5570*/  FFMA R35, R35, UR31, -R80.reuse ;  /* 0x0000001f23237c23 */ /* 0x100fe20008000850 */
[----:B--2---:R-:W-:Y:S01]  /*5580*/  @!P5 FMUL R77, R77, R77 ;  /* 0x0000004d4d4dd220 */ /* 0x004fe20000400000 */
[----:B------:R-:W2:Y:S01]  /*5590*/  MUFU.EX2 R68, R68 ;  /* 0x0000004400447308 */ /* 0x000ea20000000800 */
[----:B------:R-:W-:Y:S01]  /*55a0*/  FSETP.GEU.AND P5, PT, R26, -126, PT ;  /* 0xc2fc00001a00780b */ /* 0x000fe20003fae000 */
[--C-:B------:R-:W-:Y:S01]  /*55b0*/  FFMA R72, R42, UR31, -R80.reuse ;  /* 0x0000001f2a487c23 */ /* 0x100fe20008000850 */
[--C-:B------:R-:W-:Y:S01]  /*55c0*/  FFMA R43, R43, UR31, -R80.reuse ;  /* 0x0000001f2b2b7c23 */ /* 0x100fe20008000850 */
[--C-:B------:R-:W-:Y:S01]  /*55d0*/  FFMA R84, R46, UR31, -R80.reuse ;  /* 0x0000001f2e547c23 */ /* 0x100fe20008000850 */
[--C-:B------:R-:W-:Y:S01]  /*55e0*/  FFMA R47, R47, UR31, -R80.reuse ;  /* 0x0000001f2f2f7c23 */ /* 0x100fe20008000850 */
[----:B------:R-:W-:Y:S01]  /*55f0*/  @!P4 FMUL R25, R25, 0.5 ;  /* 0x3f0000001919c820 */ /* 0x000fe20000400000 */
[--C-:B------:R-:W-:Y:S01]  /*5600*/  FFMA R51, R51, UR31, -R80.reuse ;  /* 0x0000001f33337c23 */ /* 0x100fe20008000850 */
[----:B------:R-:W3:Y:S01]  /*5610*/  MUFU.EX2 R81, R81 ;  /* 0x0000005100517308 */ /* 0x000ee20000000800 */
[----:B-1----:R-:W-:Y:S01]  /*5620*/  @!P6 FMUL R64, R64, R64 ;  /* 0x000000404040e220 */ /* 0x002fe20000400000 */
[----:B------:R-:W-:Y:S01]  /*5630*/  FSETP.GEU.AND P6, PT, R27, -126, PT ;  /* 0xc2fc00001b00780b */ /* 0x000fe20003fce000 */
[--C-:B------:R-:W-:Y:S01]  /*5640*/  FFMA R59, R59, UR31, -R80.reuse ;  /* 0x0000001f3b3b7c23 */ /* 0x100fe20008000850 */
[--C-:B------:R-:W-:Y:S01]  /*5650*/  FFMA R55, R55, UR31, -R80.reuse ;  /* 0x0000001f37377c23 */ /* 0x100fe20008000850 */
[--C-:B------:R-:W-:Y:S01]  /*5660*/  FFMA R63, R63, UR31, -R80.reuse ;  /* 0x0000001f3f3f7c23 */ /* 0x100fe20008000850 */
[----:B------:R-:W-:Y:S01]  /*5670*/  @!P5 FMUL R26, R26, 0.5 ;  /* 0x3f0000001a1ad820 */ /* 0x000fe20000400000 */
[--C-:B------:R-:W-:Y:S01]  /*5680*/  FFMA R85, R66, UR31, -R80.reuse ;  /* 0x0000001f42557c23 */ /* 0x100fe20008000850 */
[----:B------:R-:W1:Y:S01]  /*5690*/  MUFU.EX2 R25, R25 ;  /* 0x0000001900197308 */ /* 0x000e620000000800 */
[----:B--2---:R-:W-:Y:S01]  /*56a0*/  @!P3 FMUL R68, R68, R68 ;  /* 0x000000444444b220 */ /* 0x004fe20000400000 */
[----:B------:R-:W-:Y:S01]  /*56b0*/  FSETP.GEU.AND P3, PT, R29, -126, PT ;  /* 0xc2fc00001d00780b */ /* 0x000fe20003f6e000 */
[--C-:B------:R-:W-:Y:S01]  /*56c0*/  FFMA R67, R67, UR31, -R80.reuse ;  /* 0x0000001f43437c23 */ /* 0x100fe20008000850 */
[--C-:B------:R-:W-:Y:S01]  /*56d0*/  FFMA R74, R74, UR31, -R80.reuse ;  /* 0x0000001f4a4a7c23 */ /* 0x100fe20008000850 */
[--C-:B------:R-:W-:Y:S01]  /*56e0*/  FFMA R78, R78, UR31, -R80.reuse ;  /* 0x0000001f4e4e7c23 */ /* 0x100fe20008000850 */
[--C-:B------:R-:W-:Y:S01]  /*56f0*/  FFMA R137, R82, UR31, -R80.reuse ;  /* 0x0000001f52897c23 */ /* 0x100fe20008000850 */
[----:B------:R-:W-:Y:S01]  /*5700*/  @!P6 FMUL R27, R27, 0.5 ;  /* 0x3f0000001b1be820 */ /* 0x000fe20000400000 */
[----:B------:R2:W4:Y:S01]  /*5710*/  MUFU.EX2 R30, R26 ;  /* 0x0000001a001e7308 */ /* 0x0005220000000800 */
[----:B---3--:R-:W-:Y:S01]  /*5720*/  @!P2 FMUL R81, R81, R81 ;  /* 0x000000515151a220 */ /* 0x008fe20000400000 */
[----:B------:R-:W-:Y:S01]  /*5730*/  FSETP.GEU.AND P2, PT, R31, -126, PT ;  /* 0xc2fc00001f00780b */ /* 0x000fe20003f4e000 */
[--C-:B------:R-:W-:Y:S01]  /*5740*/  FFMA R83, R83, UR31, -R80.reuse ;  /* 0x0000001f53537c23 */ /* 0x100fe20008000850 */
[--C-:B------:R-:W-:Y:S01]  /*5750*/  FFMA R71, R71, UR31, -R80.reuse ;  /* 0x0000001f47477c23 */ /* 0x100fe20008000850 */
[--C-:B------:R-:W-:Y:S01]  /*5760*/  FFMA R138, R86, UR31, -R80.reuse ;  /* 0x0000001f568a7c23 */ /* 0x100fe20008000850 */
[--C-:B------:R-:W-:Y:S01]  /*5770*/  FFMA R79, R79, UR31, -R80.reuse ;  /* 0x0000001f4f4f7c23 */ /* 0x100fe20008000850 */
[----:B------:R-:W-:Y:S01]  /*5780*/  @!P3 FMUL R29, R29, 0.5 ;  /* 0x3f0000001d1db820 */ /* 0x000fe20000400000 */
[----:B------:R-:W3:Y:S01]  /*5790*/  MUFU.EX2 R27, R27 ;  /* 0x0000001b001b7308 */ /* 0x000ee20000000800 */
[--C-:B--2---:R-:W-:Y:S01]  /*57a0*/  FFMA R26, R38, UR31, -R80.reuse ;  /* 0x0000001f261a7c23 */ /* 0x104fe20008000850 */
[----:B-1----:R-:W-:Y:S01]  /*57b0*/  @!P4 FMUL R25, R25, R25 ;  /* 0x000000191919c220 */ /* 0x002fe20000400000 */
[----:B------:R-:W-:Y:S01]  /*57c0*/  FSETP.GEU.AND P4, PT, R35, -126, PT ;  /* 0xc2fc00002300780b */ /* 0x000fe20003f8e000 */
[----:B------:R-:W-:Y:S01]  /*57d0*/  FFMA R87, R87, UR31, -R80 ;  /* 0x0000001f57577c23 */ /* 0x000fe20008000850 */
[----:B------:R-:W-:Y:S01]  /*57e0*/  FADD R76, R36, R77 ;  /* 0x0000004d244c7221 */ /* 0x000fe20000000000 */
[----:B------:R-:W-:Y:S01]  /*57f0*/  FMUL R139, R139, UR31 ;  /* 0x0000001f8b8b7c20 */ /* 0x000fe20008400000 */
[----:B------:R-:W-:Y:S01]  /*5800*/  @!P2 FMUL R31, R31, 0.5 ;  /* 0x3f0000001f1fa820 */ /* 0x000fe20000400000 */
[----:B------:R-:W1:Y:S01]  /*5810*/  MUFU.EX2 R29, R29 ;  /* 0x0000001d001d7308 */ /* 0x000e620000000800 */
[----:B----4-:R-:W-:Y:S01]  /*5820*/  @!P5 FMUL R30, R30, R30 ;  /* 0x0000001e1e1ed220 */ /* 0x010fe20000400000 */
[----:B------:R-:W-:Y:S01]  /*5830*/  FSETP.GEU.AND P5, PT, R26, -126, PT ;  /* 0xc2fc00001a00780b */ /* 0x000fe20003fae000 */
[----:B------:R-:W-:Y:S01]  /*5840*/  FADD R76, R11, R76 ;  /* 0x0000004c0b4c7221 */ /* 0x000fe20000000000 */
[----:B------:R-:W-:Y:S01]  /*5850*/  FADD R11, R10, R65 ;  /* 0x000000410a0b7221 */ /* 0x000fe20000000000 */
[----:B------:R-:W-:-:S02]  /*5860*/  F2FP.F16.F32.PACK_AB R36, R45, R36 ;  /* 0x000000242d24723e */ /* 0x000fc400000000ff */
[----:B------:R-:W-:Y:S01]  /*5870*/  F2FP.F16.F32.PACK_AB R28, R21, R28 ;  /* 0x0000001c151c723e */ /* 0x000fe200000000ff */
[----:B------:R-:W2:Y:S01]  /*5880*/  MUFU.EX2 R34, R31 ;  /* 0x0000001f00227308 */ /* 0x000ea20000000800 */
[----:B---3--:R-:W-:Y:S01]  /*5890*/  @!P6 FMUL R27, R27, R27 ;  /* 0x0000001b1b1be220 */ /* 0x008fe20000400000 */
[----:B------:R-:W-:Y:S01]  /*58a0*/  FSETP.GEU.AND P6, PT, R39, -126, PT ;  /* 0xc2fc00002700780b */ /* 0x000fe20003fce000 */
[----:B------:R-:W-:-:S04]  /*58b0*/  @!P4 FMUL R35, R35, 0.5 ;  /* 0x3f0000002323c820 */ /* 0x000fc80000400000 */
[----:B------:R-:W-:Y:S01]  /*58c0*/  @!P5 FMUL R26, R26, 0.5 ;  /* 0x3f0000001a1ad820 */ /* 0x000fe20000400000 */
[----:B------:R-:W3:Y:S01]  /*58d0*/  MUFU.EX2 R38, R35 ;  /* 0x0000002300267308 */ /* 0x000ee20000000800 */
[----:B-1----:R-:W-:Y:S01]  /*58e0*/  @!P3 FMUL R29, R29, R29 ;  /* 0x0000001d1d1db220 */ /* 0x002fe20000400000 */
[----:B------:R-:W-:-:S05]  /*58f0*/  FSETP.GEU.AND P3, PT, R43, -126, PT ;  /* 0xc2fc00002b00780b */ /* 0x000fca0003f6e000 */
[----:B------:R-:W-:Y:S01]  /*5900*/  @!P6 FMUL R39, R39, 0.5 ;  /* 0x3f0000002727e820 */ /* 0x000fe20000400000 */
[----:B------:R1:W4:Y:S01]  /*5910*/  MUFU.EX2 R31, R26 ;  /* 0x0000001a001f7308 */ /* 0x0003220000000800 */
[----:B--2---:R-:W-:Y:S01]  /*5920*/  @!P2 FMUL R34, R34, R34 ;  /* 0x000000222222a220 */ /* 0x004fe20000400000 */
[----:B------:R-:W-:-:S05]  /*5930*/  FSETP.GEU.AND P2, PT, R72, -126, PT ;  /* 0xc2fc00004800780b */ /* 0x000fca0003f4e000 */
[----:B------:R-:W-:Y:S01]  /*5940*/  @!P3 FMUL R43, R43, 0.5 ;  /* 0x3f0000002b2bb820 */ /* 0x000fe20000400000 */
[----:B------:R-:W2:Y:S01]  /*5950*/  MUFU.EX2 R42, R39 ;  /* 0x00000027002a7308 */ /* 0x000ea20000000800 */
[----:B-1----:R-:W-:Y:S01]  /*5960*/  FFMA R26, R50, UR31, -R80 ;  /* 0x0000001f321a7c23 */ /* 0x002fe20008000850 */
[----:B---3--:R-:W-:Y:S01]  /*5970*/  @!P4 FMUL R38, R38, R38 ;  /* 0x000000262626c220 */ /* 0x008fe20000400000 */
[----:B------:R-:W-:-:S04]  /*5980*/  FSETP.GEU.AND P4, PT, R84, -126, PT ;  /* 0xc2fc00005400780b */ /* 0x000fc80003f8e000 */
[----:B------:R-:W-:Y:S01]  /*5990*/  @!P2 FMUL R72, R72, 0.5 ;  /* 0x3f0000004848a820 */ /* 0x000fe20000400000 */
[----:B------:R-:W1:Y:S01]  /*59a0*/  MUFU.EX2 R46, R43 ;  /* 0x0000002b002e7308 */ /* 0x000e620000000800 */
[----:B----4-:R-:W-:Y:S01]  /*59b0*/  @!P5 FMUL R31, R31, R31 ;  /* 0x0000001f1f1fd220 */ /* 0x010fe20000400000 */
[----:B------:R-:W-:-:S06]  /*59c0*/  FSETP.GEU.AND P5, PT, R47, -126, PT ;  /* 0xc2fc00002f00780b */ /* 0x000fcc0003fae000 */
[----:B------:R3:W4:Y:S01]  /*59d0*/  MUFU.EX2 R35, R72 ;  /* 0x0000004800237308 */ /* 0x0007220000000800 */
[----:B--2---:R-:W-:Y:S01]  /*59e0*/  @!P6 FMUL R42, R42, R42 ;  /* 0x0000002a2a2ae220 */ /* 0x004fe20000400000 */
[----:B------:R-:W-:Y:S01]  /*59f0*/  FSETP.GEU.AND P6, PT, R26, -126, PT ;  /* 0xc2fc00001a00780b */ /* 0x000fe20003fce000 */
[----:B------:R-:W-:-:S04]  /*5a00*/  @!P4 FMUL R84, R84, 0.5 ;  /* 0x3f0000005454c820 */ /* 0x000fc80000400000 */
[----:B------:R-:W-:Y:S01]  /*5a10*/  @!P5 FMUL R47, R47, 0.5 ;  /* 0x3f0000002f2fd820 */ /* 0x000fe20000400000 */
[----:B------:R2:W5:Y:S01]  /*5a20*/  MUFU.EX2 R39, R84 ;  /* 0x0000005400277308 */ /* 0x0005620000000800 */
[----:B---3--:R-:W-:Y:S01]  /*5a30*/  FFMA R72, R54, UR31, -R80 ;  /* 0x0000001f36487c23 */ /* 0x008fe20008000850 */
[----:B-1----:R-:W-:-:S04]  /*5a40*/  @!P3 FMUL R46, R46, R46 ;  /* 0x0000002e2e2eb220 */ /* 0x002fc80000400000 */
[----:B------:R-:W-:Y:S01]  /*5a50*/  FSETP.GEU.AND P3, PT, R72, -126, PT ;  /* 0xc2fc00004800780b */ /* 0x000fe20003f6e000 */
[----:B------:R-:W-:Y:S01]  /*5a60*/  @!P6 FMUL R26, R26, 0.5 ;  /* 0x3f0000001a1ae820 */ /* 0x000fe20000400000 */
[----:B------:R-:W1:Y:S01]  /*5a70*/  MUFU.EX2 R50, R47 ;  /* 0x0000002f00327308 */ /* 0x000e620000000800 */
[----:B----4-:R-:W-:Y:S01]  /*5a80*/  @!P2 FMUL R35, R35, R35 ;  /* 0x000000232323a220 */ /* 0x010fe20000400000 */
[----:B--2---:R-:W-:Y:S01]  /*5a90*/  FFMA R84, R58, UR31, -R80 ;  /* 0x0000001f3a547c23 */ /* 0x004fe20008000850 */
[----:B------:R-:W-:-:S05]  /*5aa0*/  FSETP.GEU.AND P2, PT, R51, -126, PT ;  /* 0xc2fc00003300780b */ /* 0x000fca0003f4e000 */
[----:B------:R2:W3:Y:S01]  /*5ab0*/  MUFU.EX2 R43, R26 ;  /* 0x0000001a002b7308 */ /* 0x0004e20000000800 */
[----:B-----5:R-:W-:Y:S01]  /*5ac0*/  @!P4 FMUL R39, R39, R39 ;  /* 0x000000272727c220 */ /* 0x020fe20000400000 */
[----:B------:R-:W-:Y:S01]  /*5ad0*/  FSETP.GEU.AND P4, PT, R55, -126, PT ;  /* 0xc2fc00003700780b */ /* 0x000fe20003f8e000 */
[----:B------:R-:W-:-:S05]  /*5ae0*/  @!P3 FMUL R72, R72, 0.5 ;  /* 0x3f0000004848b820 */ /* 0x000fca0000400000 */
[----:B------:R4:W5:Y:S01]  /*5af0*/  MUFU.EX2 R47, R72 ;  /* 0x00000048002f7308 */ /* 0x0009620000000800 */
[----:B-1----:R-:W-:Y:S01]  /*5b00*/  @!P5 FMUL R50, R50, R50 ;  /* 0x000000323232d220 */ /* 0x002fe20000400000 */
[----:B------:R-:W-:Y:S01]  /*5b10*/  FSETP.GEU.AND P5, PT, R84, -126, PT ;  /* 0xc2fc00005400780b */ /* 0x000fe20003fae000 */
[----:B------:R-:W-:Y:S01]  /*5b20*/  @!P2 FMUL R51, R51, 0.5 ;  /* 0x3f0000003333a820 */ /* 0x000fe20000400000 */
[----:B--2---:R-:W-:-:S03]  /*5b30*/  FFMA R26, R62, UR31, -R80 ;  /* 0x0000001f3e1a7c23 */ /* 0x004fc60008000850 */
[----:B------:R-:W-:Y:S01]  /*5b40*/  @!P4 FMUL R55, R55, 0.5 ;  /* 0x3f0000003737c820 */ /* 0x000fe20000400000 */
[----:B------:R-:W1:Y:S01]  /*5b50*/  MUFU.EX2 R54, R51 ;  /* 0x0000003300367308 */ /* 0x000e620000000800 */
[----:B---3--:R-:W-:Y:S01]  /*5b60*/  @!P6 FMUL R43, R43, R43 ;  /* 0x0000002b2b2be220 */ /* 0x008fe20000400000 */
[----:B------:R-:W-:Y:S01]  /*5b70*/  FSETP.GEU.AND P6, PT, R59, -126, PT ;  /* 0xc2fc00003b00780b */ /* 0x000fe20003fce000 */
[----:B----4-:R-:W-:-:S04]  /*5b80*/  FFMA R72, R70, UR31, -R80 ;  /* 0x0000001f46487c23 */ /* 0x010fc80008000850 */
[----:B------:R-:W-:Y:S01]  /*5b90*/  @!P5 FMUL R84, R84, 0.5 ;  /* 0x3f0000005454d820 */ /* 0x000fe20000400000 */
[----:B------:R-:W2:Y:S01]  /*5ba0*/  MUFU.EX2 R58, R55 ;  /* 0x00000037003a7308 */ /* 0x000ea20000000800 */
[----:B-----5:R-:W-:Y:S01]  /*5bb0*/  @!P3 FMUL R47, R47, R47 ;  /* 0x0000002f2f2fb220 */ /* 0x020fe20000400000 */
        /* <DEDUP_REMOVED lines=8> */
[----:B------:R-:W-:-:S05]  /*5c40*/  FSETP.GEU.AND P4, PT, R85, -126, PT ;  /* 0xc2fc00005500780b */ /* 0x000fca0003f8e000 */
[----:B------:R-:W-:Y:S01]  /*5c50*/  @!P2 FMUL R26, R26, 0.5 ;  /* 0x3f0000001a1aa820 */ /* 0x000fe20000400000 */
[----:B------:R2:W4:Y:S01]  /*5c60*/  MUFU.EX2 R55, R63 ;  /* 0x0000003f00377308 */ /* 0x0005220000000800 */
[----:B---3--:R-:W-:Y:S01]  /*5c70*/  @!P5 FMUL R62, R62, R62 ;  /* 0x0000003e3e3ed220 */ /* 0x008fe20000400000 */
[----:B------:R-:W-:-:S05]  /*5c80*/  FSETP.GEU.AND P5, PT, R67, -126, PT ;  /* 0xc2fc00004300780b */ /* 0x000fca0003fae000 */
[----:B------:R-:W-:Y:S01]  /*5c90*/  @!P4 FMUL R85, R85, 0.5 ;  /* 0x3f0000005555c820 */ /* 0x000fe20000400000 */
[----:B------:R3:W5:Y:S01]  /*5ca0*/  MUFU.EX2 R66, R26 ;  /* 0x0000001a00427308 */ /* 0x0007620000000800 */
[----:B-1----:R-:W-:Y:S01]  /*5cb0*/  @!P6 FMUL R51, R51, R51 ;  /* 0x000000333333e220 */ /* 0x002fe20000400000 */
[----:B------:R-:W-:Y:S01]  /*5cc0*/  FSETP.GEU.AND P6, PT, R72, -126, PT ;  /* 0xc2fc00004800780b */ /* 0x000fe20003fce000 */
[----:B--2---:R-:W-:-:S04]  /*5cd0*/  FADD R63, R45, R64 ;  /* 0x000000402d3f7221 */ /* 0x004fc80000000000 */
[----:B------:R-:W-:Y:S01]  /*5ce0*/  @!P5 FMUL R67, R67, 0.5 ;  /* 0x3f0000004343d820 */ /* 0x000fe20000400000 */
[----:B------:R-:W1:Y:S01]  /*5cf0*/  MUFU.EX2 R70, R85 ;  /* 0x0000005500467308 */ /* 0x000e620000000800 */
[----:B----4-:R-:W-:Y:S01]  /*5d00*/  @!P3 FMUL R55, R55, R55 ;  /* 0x000000373737b220 */ /* 0x010fe20000400000 */
[----:B------:R-:W-:Y:S01]  /*5d10*/  FSETP.GEU.AND P3, PT, R74, -126, PT ;  /* 0xc2fc00004a00780b */ /* 0x000fe20003f6e000 */
[----:B---3--:R-:W-:-:S04]  /*5d20*/  FFMA R26, R75, UR31, -R80 ;  /* 0x0000001f4b1a7c23 */ /* 0x008fc80008000850 */
        /* <DEDUP_REMOVED lines=9> */
[----:B------:R1:W4:Y:S01]  /*5dc0*/  MUFU.EX2 R84, R74 ;  /* 0x0000004a00547308 */ /* 0x0003220000000800 */
[----:B--2---:R-:W-:Y:S01]  /*5dd0*/  @!P5 FMUL R59, R59, R59 ;  /* 0x0000003b3b3bd220 */ /* 0x004fe20000400000 */
[----:B------:R-:W-:-:S04]  /*5de0*/  FSETP.GEU.AND P5, PT, R78, -126, PT ;  /* 0xc2fc00004e00780b */ /* 0x000fc80003fae000 */
[----:B------:R-:W-:Y:S01]  /*5df0*/  F2FP.F16.F32.PACK_AB R45, R59, R70 ;  /* 0x000000463b2d723e */ /* 0x000fe200000000ff */
[----:B------:R-:W-:Y:S01]  /*5e00*/  @!P4 FMUL R26, R26, 0.5 ;  /* 0x3f0000001a1ac820 */ /* 0x000fe20000400000 */
[----:B------:R-:W2:Y:S01]  /*5e10*/  MUFU.EX2 R75, R71 ;  /* 0x00000047004b7308 */ /* 0x000ea20000000800 */
[----:B---3--:R-:W-:Y:S01]  /*5e20*/  @!P6 FMUL R72, R72, R72 ;  /* 0x000000484848e220 */ /* 0x008fe20000400000 */
[----:B------:R-:W-:Y:S01]  /*5e30*/  FSETP.GEU.AND P6, PT, R137, -126, PT ;  /* 0xc2fc00008900780b */ /* 0x000fe20003fce000 */
[----:B-1----:R-:W-:-:S04]  /*5e40*/  FADD R74, R37, R56 ;  /* 0x00000038254a7221 */ /* 0x002fc80000000000 */
[----:B------:R-:W-:Y:S01]  /*5e50*/  @!P5 FMUL R78, R78, 0.5 ;  /* 0x3f0000004e4ed820 */ /* 0x000fe20000400000 */
[----:B------:R1:W3:Y:S01]  /*5e60*/  MUFU.EX2 R85, R26 ;  /* 0x0000001a00557308 */ /* 0x0002e20000000800 */
[----:B----4-:R-:W-:Y:S01]  /*5e70*/  @!P3 FMUL R84, R84, R84 ;  /* 0x000000545454b220 */ /* 0x010fe20000400000 */
[----:B------:R-:W-:-:S03]  /*5e80*/  FSETP.GEU.AND P3, PT, R83, -126, PT ;  /* 0xc2fc00005300780b */ /* 0x000fc60003f6e000 */
[----:B------:R-:W-:Y:S02]  /*5e90*/  FADD R140, R35, R84 ;  /* 0x00000054238c7221 */ /* 0x000fe40000000000 */
[----:B------:R-:W-:Y:S01]  /*5ea0*/  @!P6 FMUL R137, R137, 0.5 ;  /* 0x3f0000008989e820 */ /* 0x000fe20000400000 */
[----:B------:R4:W5:Y:S01]  /*5eb0*/  MUFU.EX2 R82, R78 ;  /* 0x0000004e00527308 */ /* 0x0009620000000800 */
[----:B-1----:R-:W-:Y:S01]  /*5ec0*/  FADD R26, R32, R69 ;  /* 0x00000045201a7221 */ /* 0x002fe20000000000 */
[----:B--2---:R-:W-:Y:S01]  /*5ed0*/  @!P2 FMUL R75, R75, R75 ;  /* 0x0000004b4b4ba220 */ /* 0x004fe20000400000 */
[----:B------:R-:W-:Y:S02]  /*5ee0*/  FSETP.GEU.AND P2, PT, R139, -126, PT ;  /* 0xc2fc00008b00780b */ /* 0x000fe40003f4e000 */
[----:B------:R-:W-:Y:S01]  /*5ef0*/  FADD R67, R9, R26 ;  /* 0x0000001a09437221 */ /* 0x000fe20000000000 */
[----:B------:R-:W-:Y:S01]  /*5f00*/  FADD R9, R13, R40 ;  /* 0x000000280d097221 */ /* 0x000fe20000000000 */
[----:B------:R-:W-:Y:S01]  /*5f10*/  @!P3 FMUL R83, R83, 0.5 ;  /* 0x3f0000005353b820 */ /* 0x000fe20000400000 */
[----:B------:R-:W1:Y:S01]  /*5f20*/  MUFU.EX2 R86, R137 ;  /* 0x0000008900567308 */ /* 0x000e620000000800 */
[----:B---3--:R-:W-:Y:S01]  /*5f30*/  @!P4 FMUL R85, R85, R85 ;  /* 0x000000555555c220 */ /* 0x008fe20000400000 */
[----:B------:R-:W-:Y:S01]  /*5f40*/  FSETP.GEU.AND P4, PT, R79, -126, PT ;  /* 0xc2fc00004f00780b */ /* 0x000fe20003f8e000 */
[----:B------:R-:W-:Y:S01]  /*5f50*/  FADD R26, R21, R48 ;  /* 0x00000030151a7221 */ /* 0x000fe20000000000 */
[----:B------:R-:W-:Y:S01]  /*5f60*/  FADD R71, R9, R74 ;  /* 0x0000004a09477221 */ /* 0x000fe20000000000 */
[----:B------:R-:W-:Y:S01]  /*5f70*/  FADD R9, R8, R57 ;  /* 0x0000003908097221 */ /* 0x000fe20000000000 */
[----:B------:R-:W-:Y:S01]  /*5f80*/  FADD R74, R20, R81 ;  /* 0x00000051144a7221 */ /* 0x000fe20000000000 */
[----:B----4-:R-:W-:Y:S01]  /*5f90*/  FADD R78, R26, R63 ;  /* 0x0000003f1a4e7221 */ /* 0x010fe20000000000 */
[----:B------:R-:W2:Y:S01]  /*5fa0*/  MUFU.EX2 R83, R83 ;  /* 0x0000005300537308 */ /* 0x000ea20000000800 */
[----:B-----5:R-:W-:Y:S01]  /*5fb0*/  @!P5 FMUL R82, R82, R82 ;  /* 0x000000525252d220 */ /* 0x020fe20000400000 */
[----:B------:R-:W-:Y:S01]  /*5fc0*/  FSETP.GEU.AND P5, PT, R138, -126, PT ;  /* 0xc2fc00008a00780b */ /* 0x000fe20003fae000 */
[----:B------:R-:W-:Y:S01]  /*5fd0*/  FADD R26, R14, R73 ;  /* 0x000000490e1a7221 */ /* 0x000fe20000000000 */
[----:B------:R-:W-:Y:S01]  /*5fe0*/  FADD R80, R11, R74 ;  /* 0x0000004a0b507221 */ /* 0x000fe20000000000 */
[----:B------:R-:W-:Y:S01]  /*5ff0*/  FADD R11, R33, R52 ;  /* 0x00000034210b7221 */ /* 0x000fe20000000000 */
[----:B------:R-:W-:Y:S01]  /*6000*/  FADD R74, R49, R68 ;  /* 0x00000044314a7221 */ /* 0x000fe20000000000 */
[----:B------:R-:W-:Y:S01]  /*6010*/  @!P4 FMUL R79, R79, 0.5 ;  /* 0x3f0000004f4fc820 */ /* 0x000fe20000400000 */
[----:B------:R-:W-:Y:S01]  /*6020*/  FADD R63, R9, R26 ;  /* 0x0000001a093f7221 */ /* 0x000fe20000000000 */
[----:B-1----:R-:W-:Y:S01]  /*6030*/  @!P6 FMUL R86, R86, R86 ;  /* 0x000000565656e220 */ /* 0x002fe20000400000 */
[----:B------:R-:W-:Y:S01]  /*6040*/  FSETP.GEU.AND P6, PT, R87, -126, PT ;  /* 0xc2fc00005700780b */ /* 0x000fe20003fce000 */
[----:B------:R-:W-:Y:S01]  /*6050*/  FADD R9, R15, R44 ;  /* 0x0000002c0f097221 */ /* 0x000fe20000000000 */
[----:B------:R-:W-:Y:S01]  /*6060*/  FADD R26, R41, R60 ;  /* 0x0000003c291a7221 */ /* 0x000fe20000000000 */
[----:B------:R-:W1:Y:S01]  /*6070*/  MUFU.EX2 R79, R79 ;  /* 0x0000004f004f7308 */ /* 0x000e620000000800 */
[----:B------:R-:W-:Y:S01]  /*6080*/  FADD R74, R11, R74 ;  /* 0x0000004a0b4a7221 */ /* 0x000fe20000000000 */
[----:B------:R-:W-:Y:S01]  /*6090*/  @!P5 FMUL R138, R138, 0.5 ;  /* 0x3f0000008a8ad820 */ /* 0x000fe20000400000 */
[----:B------:R-:W-:Y:S01]  /*60a0*/  FADD R9, R9, R26 ;  /* 0x0000001a09097221 */ /* 0x000fe20000000000 */
[----:B--2---:R-:W-:Y:S01]  /*60b0*/  @!P3 FMUL R83, R83, R83 ;  /* 0x000000535353b220 */ /* 0x004fe20000400000 */
[----:B------:R-:W-:Y:S01]  /*60c0*/  FSETP.GEU.AND P3, PT, R12, -126, PT ;  /* 0xc2fc00000c00780b */ /* 0x000fe20003f6e000 */
[----:B------:R-:W-:Y:S01]  /*60d0*/  FADD R11, R25, R62 ;  /* 0x0000003e190b7221 */ /* 0x000fe20000000000 */
[----:B------:R-:W-:Y:S01]  /*60e0*/  FADD R137, R29, R70 ;  /* 0x000000461d897221 */ /* 0x000fe20000000000 */
[----:B------:R-:W2:Y:S01]  /*60f0*/  MUFU.EX2 R138, R138 ;  /* 0x0000008a008a7308 */ /* 0x000ea20000000800 */
[----:B------:R-:W-:Y:S01]  /*6100*/  FADD R142, R43, R86 ;  /* 0x000000562b8e7221 */ /* 0x000fe20000000000 */
[----:B------:R-:W-:Y:S01]  /*6110*/  @!P6 FMUL R87, R87, 0.5 ;  /* 0x3f0000005757e820 */ /* 0x000fe20000400000 */
[----:B------:R-:W-:Y:S01]  /*6120*/  FADD R26, R30, R51 ;  /* 0x000000331e1a7221 */ /* 0x000fe20000000000 */
[----:B------:R-:W-:Y:S01]  /*6130*/  FADD R141, R46, R85 ;  /* 0x000000552e8d7221 */ /* 0x000fe20000000000 */
[----:B------:R-:W-:Y:S01]  /*6140*/  @!P2 FMUL R139, R139, 0.5 ;  /* 0x3f0000008b8ba820 */ /* 0x000fe20000400000 */
[----:B------:R-:W-:Y:S01]  /*6150*/  FADD R143, R11, R140 ;  /* 0x0000008c0b8f7221 */ /* 0x000fe20000000000 */
[----:B------:R-:W-:Y:S01]  /*6160*/  FADD R146, R137, R142 ;  /* 0x0000008e89927221 */ /* 0x000fe20000000000 */
[----:B------:R-:W3:Y:S01]  /*6170*/  MUFU.EX2 R87, R87 ;  /* 0x0000005700577308 */ /* 0x000ee20000000800 */
[----:B------:R-:W-:Y:S01]  /*6180*/  FADD R144, R26, R141 ;  /* 0x0000008d1a907221 */ /* 0x000fe20000000000 */
[----:B------:R-:W-:Y:S01]  /*6190*/  @!P3 FMUL R12, R12, 0.5 ;  /* 0x3f0000000c0cb820 */ /* 0x000fe20000400000 */
[----:B------:R-:W-:Y:S01]  /*61a0*/  FADD R26, R38, R59 ;  /* 0x0000003b261a7221 */ /* 0x000fe20000000000 */
[----:B------:R-:W-:Y:S01]  /*61b0*/  FADD R137, R54, R83 ;  /* 0x0000005336897221 */ /* 0x000fe20000000000 */
[----:B------:R-:W-:Y:S01]  /*61c0*/  FADD R11, R27, R66 ;  /* 0x000000421b0b7221 */ /* 0x000fe20000000000 */
[----:B------:R-:W-:Y:S01]  /*61d0*/  FADD R140, R39, R82 ;  /* 0x00000052278c7221 */ /* 0x000fe20000000000 */
[----:B-1----:R-:W-:Y:S01]  /*61e0*/  @!P4 FMUL R79, R79, R79 ;  /* 0x0000004f4f4fc220 */ /* 0x002fe20000400000 */
[----:B------:R-:W-:Y:S01]  /*61f0*/  FADD R147, R26, R137 ;  /* 0x000000891a937221 */ /* 0x000fe20000000000 */
[----:B--2---:R-:W-:Y:S01]  /*6200*/  @!P5 FMUL R138, R138, R138 ;  /* 0x0000008a8a8ad220 */ /* 0x004fe20000400000 */
[----:B------:R-:W-:Y:S01]  /*6210*/  FADD R145, R11, R140 ;  /* 0x0000008c0b917221 */ /* 0x000fe20000000000 */
[----:B------:R-:W1:Y:S01]  /*6220*/  MUFU.EX2 R139, R139 ;  /* 0x0000008b008b7308 */ /* 0x000e620000000800 */
[----:B------:R-:W-:Y:S01]  /*6230*/  FADD R26, R31, R72 ;  /* 0x000000481f1a7221 */ /* 0x000fe20000000000 */
[----:B------:R-:W-:Y:S01]  /*6240*/  FADD R141, R47, R138 ;  /* 0x0000008a2f8d7221 */ /* 0x000fe20000000000 */
[----:B------:R-:W-:Y:S01]  /*6250*/  FADD R11, R34, R55 ;  /* 0x00000037220b7221 */ /* 0x000fe20000000000 */
[----:B------:R-:W-:Y:S01]  /*6260*/  FADD R140, R50, R79 ;  /* 0x0000004f328c7221 */ /* 0x000fe20000000000 */
[----:B------:R-:W-:Y:S01]  /*6270*/  FADD R137, R42, R75 ;  /* 0x0000004b2a897221 */ /* 0x000fe20000000000 */
[----:B---3--:R-:W-:Y:S01]  /*6280*/  @!P6 FMUL R87, R87, R87 ;  /* 0x000000575757e220 */ /* 0x008fe20000400000 */
[----:B------:R-:W-:Y:S01]  /*6290*/  FADD R26, R26, R141 ;  /* 0x0000008d1a1a7221 */ /* 0x000fe20000000000 */
[----:B------:R-:W2:Y:S01]  /*62a0*/  MUFU.EX2 R12, R12 ;  /* 0x0000000c000c7308 */ /* 0x000ea20000000800 */
[----:B------:R-:W-:Y:S01]  /*62b0*/  FADD R11, R11, R140 ;  /* 0x0000008c0b0b7221 */ /* 0x000fe20000000000 */
        /* <DEDUP_REMOVED lines=14> */
[----:B------:R-:W-:Y:S01]  /*63a0*/  SHF.L.U32 R9, R19, 0x1f, RZ ;  /* 0x0000001f13097819 */ /* 0x000fe200000006ff */
[----:B-1----:R-:W-:Y:S01]  /*63b0*/  @!P2 FMUL R139, R139, R139 ;  /* 0x0000008b8b8ba220 */ /* 0x002fe20000400000 */
[----:B------:R-:W-:Y:S01]  /*63c0*/  FADD R26, R26, R11 ;  /* 0x0000000b1a1a7221 */ /* 0x000fe20000000000 */
[----:B------:R-:W-:Y:S01]  /*63d0*/  F2FP.F16.F32.PACK_AB R25, R30, R25 ;  /* 0x000000191e19723e */ /* 0x000fe200000000ff */
[----:B------:R-:W-:Y:S01]  /*63e0*/  FADD R67, R67, R74 ;  /* 0x0000004a43437221 */ /* 0x000fe20000000000 */
[----:B--2---:R-:W-:Y:S01]  /*63f0*/  @!P3 FMUL R12, R12, R12 ;  /* 0x0000000c0c0cb220 */ /* 0x004fe20000400000 */
[----:B------:R-:W-:Y:S01]  /*6400*/  F2FP.F16.F32.PACK_AB R30, R33, R10 ;  /* 0x0000000a211e723e */ /* 0x000fe200000000ff */
[----:B------:R1:W2:Y:S01]  /*6410*/  SYNCS.PHASECHK.TRANS64.TRYWAIT P2, [UR6+0x28400], R9 ;  /* 0x02840009ff0075a7 */ /* 0x0002a20008040146 */
[----:B------:R-:W-:Y:S01]  /*6420*/  F2FP.F16.F32.PACK_AB R27, R34, R27 ;  /* 0x0000001b221b723e */ /* 0x000fe200000000ff */
[----:B------:R-:W-:Y:S01]  /*6430*/  FFMA R0, R139, R0, R26 ;  /* 0x000000008b007223 */ /* 0x000fe2000000001a */
[----:B------:R-:W-:Y:S01]  /*6440*/  F2FP.F16.F32.PACK_AB R31, R42, R31 ;  /* 0x0000001f2a1f723e */ /* 0x000fe200000000ff */
[----:B------:R-:W-:Y:S01]  /*6450*/  FFMA R3, R12, R3, R67 ;  /* 0x000000030c037223 */ /* 0x000fe20000000043 */
[----:B------:R-:W-:Y:S01]  /*6460*/  F2FP.F16.F32.PACK_AB R33, R46, R35 ;  /* 0x000000232e21723e */ /* 0x000fe200000000ff */
[-C--:B------:R-:W-:Y:S01]  /*6470*/  FMUL R88, R88, R12.reuse ;  /* 0x0000000c58587220 */ /* 0x080fe20000400000 */
[----:B------:R-:W-:Y:S01]  /*6480*/  F2FP.F16.F32.PACK_AB R29, R38, R29 ;  /* 0x0000001d261d723e */ /* 0x000fe200000000ff */
[----:B------:R-:W-:Y:S01]  /*6490*/  FMUL R89, R89, R12 ;  /* 0x0000000c59597220 */ /* 0x000fe20000400000 */
[----:B------:R-:W-:Y:S01]  /*64a0*/  F2FP.F16.F32.PACK_AB R32, R37, R32 ;  /* 0x000000202520723e */ /* 0x000fe200000000ff */
[----:B------:R-:W-:Y:S01]  /*64b0*/  FMUL R92, R92, R12 ;  /* 0x0000000c5c5c7220 */ /* 0x000fe20000400000 */
[----:B------:R-:W-:Y:S01]  /*64c0*/  F2FP.F16.F32.PACK_AB R34, R41, R14 ;  /* 0x0000000e2922723e */ /* 0x000fe200000000ff */
[-C--:B------:R-:W-:Y:S01]  /*64d0*/  FMUL R93, R93, R12.reuse ;  /* 0x0000000c5d5d7220 */ /* 0x080fe20000400000 */
[----:B------:R-:W-:Y:S01]  /*64e0*/  F2FP.F16.F32.PACK_AB R35, R50, R39 ;  /* 0x000000273223723e */ /* 0x000fe200000000ff */
[-C--:B------:R-:W-:Y:S01]  /*64f0*/  FMUL R96, R96, R12.reuse ;  /* 0x0000000c60607220 */ /* 0x080fe20000400000 */
[----:B------:R-:W-:Y:S01]  /*6500*/  F2FP.F16.F32.PACK_AB R42, R44, R57 ;  /* 0x000000392c2a723e */ /* 0x000fe200000000ff */
[-C--:B------:R-:W-:Y:S01]  /*6510*/  FMUL R97, R97, R12.reuse ;  /* 0x0000000c61617220 */ /* 0x080fe20000400000 */
[----:B------:R-:W-:Y:S01]  /*6520*/  F2FP.F16.F32.PACK_AB R37, R54, R43 ;  /* 0x0000002b3625723e */ /* 0x000fe200000000ff */
[----:B------:R-:W-:Y:S01]  /*6530*/  FMUL R100, R100, R12 ;  /* 0x0000000c64647220 */ /* 0x000fe20000400000 */
        /* <DEDUP_REMOVED lines=22> */
[----:B------:R-:W-:Y:S01]  /*66a0*/  FMUL R133, R133, R12 ;  /* 0x0000000c85857220 */ /* 0x000fe20000400000 */
        /* <DEDUP_REMOVED lines=33> */
[----:B------:R-:W-:Y:S01]  /*68c0*/  F2FP.F16.F32.PACK_AB R54, R68, R81 ;  /* 0x000000514436723e */ /* 0x000fe200000000ff */
[----:B-12---:R-:W-:Y:S06]  /*68d0*/  @!P0 BRA `(.L_x_29) ;  /* 0x0000000000048947 */ /* 0x006fec0003800000 */
[----:B------:R-:W-:Y:S01]  /*68e0*/  BPT.TRAP 0x1 ;  /* 0x000000040000795c */ /* 0x000fe20000300000 */
.L_x_29:
[----:B------:R-:W-:Y:S05]  /*68f0*/  @P2 BRA `(.L_x_30) ;  /* 0x0000000000082947 */ /* 0x000fea0003800000 */
[----:B------:R-:W1:Y:S02]  /*6900*/  SYNCS.PHASECHK.TRANS64.TRYWAIT P2, [UR6+0x28400], R9 ;  /* 0x02840009ff0075a7 */ /* 0x000e640008040146 */
[----:B-1----:R-:W-:Y:S05]  /*6910*/  @!P2 BRA `(.L_x_31) ;  /* 0x000000700084a947 */ /* 0x002fea0003800000 */
.L_x_30:
[----:B------:R-:W-:Y:S01]  /*6920*/  UIMAD UR11, UR10, 0x600, UR29 ;  /* 0x000006000a0b78a4 */ /* 0x000fe2000f8e021d */
[----:B------:R-:W-:Y:S01]  /*6930*/  WARPGROUP.ARRIVE ;  /* 0x00000000000079c5 */ /* 0x000fe20000000000 */
[----:B------:R-:W-:Y:S01]  /*6940*/  UMOV UR7, 0x80000020 ;  /* 0x8000002000077882 */ /* 0x000fe20000000000 */
[----:B------:R-:W-:-:S04]  /*6950*/  F2FP.F16.F32.PACK_AB R55, R87, R138 ;  /* 0x0000008a5737723e */ /* 0x000fc800000000ff */
[----:B------:R-:W-:Y:S02]  /*6960*/  UMOV UR6, UR11 ;  /* 0x0000000b00067c82 */ /* 0x000fe40008000000 */
        /* <DEDUP_REMOVED lines=39> */
.L_x_32:
[----:B------:R-:W-:-:S04]  /*6be0*/  ULEA UR6, UR30, UR39, 0x3 ;  /* 0x000000271e067291 */ /* 0x000fc8000f8e183f */
[----:B------:R-:W-:-:S04]  /*6bf0*/  UIADD3 UR6, UR6, 0x28428, URZ ;  /* 0x0002842806067890 */ /* 0x000fc8000fffe03f */
[----:B------:R-:W-:-:S09]  /*6c00*/  UPRMT UR6, URZ, 0x654, UR6 ;  /* 0x000006543f067896 */ /* 0x000fd20008000006 */
[----:B------:R-:W-:Y:S01]  /*6c10*/  SYNCS.ARRIVE.TRANS64.RED.A1T0 RZ, [UR6], RZ ;  /* 0x000000ffffff79a7 */ /* 0x000fe20008100406 */
[----:B------:R-:W-:Y:S05]  /*6c20*/  @P1 BRA `(.L_x_33) ;  /* 0x0000000000041947 */ /* 0x000fea0003800000 */
[----:B------:R-:W-:Y:S01]  /*6c30*/  BPT.TRAP 0x1 ;  /* 0x000000040000795c */ /* 0x000fe20000300000 */
.L_x_33:
[----:B------:R-:W-:-:S04]  /*6c40*/  UIADD3 UR30, UR30, 0x1, URZ ;  /* 0x000000011e1e7890 */ /* 0x000fc8000fffe03f */
[----:B------:R-:W-:-:S04]  /*6c50*/  UISETP.NE.AND UP0, UPT, UR30, 0x5, UPT ;  /* 0x000000051e00788c */ /* 0x000fc8000bf05270 */
[----:B------:R-:W-:Y:S01]  /*6c60*/  USEL UR30, UR30, URZ, UP0 ;  /* 0x0000003f1e1e7287 */ /* 0x000fe20008000000 */
[----:B------:R-:W-:Y:S11]  /*6c70*/  @!P0 BRA `(.L_x_34) ;  /* 0x0000000000048947 */ /* 0x000ff60003800000 */
[----:B------:R-:W-:Y:S01]  /*6c80*/  BPT.TRAP 0x1 ;  /* 0x000000040000795c */ /* 0x000fe20000300000 */
.L_x_34:
[----:B------:R-:W-:-:S04]  /*6c90*/  ULEA UR6, UR30, UR39, 0x3 ;  /* 0x000000271e067291 */ /* 0x000fc8000f8e183f */
[----:B------:R-:W-:-:S04]  /*6ca0*/  UIADD3 UR6, UR6, 0x28428, URZ ;  /* 0x0002842806067890 */ /* 0x000fc8000fffe03f */
[----:B------:R-:W-:-:S09]  /*6cb0*/  UPRMT UR6, URZ, 0x654, UR6 ;  /* 0x000006543f067896 */ /* 0x000fd20008000006 */
[----:B------:R-:W-:Y:S01]  /*6cc0*/  SYNCS.ARRIVE.TRANS64.RED.A1T0 RZ, [UR6], RZ ;  /* 0x000000ffffff79a7 */ /* 0x000fe20008100406 */
[----:B------:R-:W-:Y:S05]  /*6cd0*/  @P1 BRA `(.L_x_35) ;  /* 0x0000000000041947 */ /* 0x000fea0003800000 */
[----:B------:R-:W-:Y:S01]  /*6ce0*/  BPT.TRAP 0x1 ;  /* 0x000000040000795c */ /* 0x000fe20000300000 */
.L_x_35:
[----:B------:R-:W-:Y:S01]  /*6cf0*/  UIADD3 UR10, UR10, 0x1, URZ ;  /* 0x000000010a0a7890 */ /* 0x000fe2000fffe03f */
[C---:B------:R-:W-:Y:S01]  /*6d00*/  ISETP.GT.AND P2, PT, R7.reuse, 0x2, PT ;  /* 0x000000020700780c */ /* 0x040fe20003f44270 */
[----:B------:R-:W-:Y:S01]  /*6d10*/  UIADD3 UR30, UR30, 0x1, URZ ;  /* 0x000000011e1e7890 */ /* 0x000fe2000fffe03f */
[----:B------:R-:W-:Y:S01]  /*6d20*/  IADD3 R7, R7, -0x1, RZ ;  /* 0xffffffff07077810 */ /* 0x000fe20007ffe0ff */
[----:B------:R-:W-:Y:S01]  /*6d30*/  UISETP.NE.AND UP1, UPT, UR10, 0x5, UPT ;  /* 0x000000050a00788c */ /* 0x000fe2000bf25270 */
[----:B------:R-:W-:Y:S01]  /*6d40*/  VIADD R5, R5, 0x80 ;  /* 0x0000008005057836 */ /* 0x000fe20000000000 */
[----:B------:R-:W-:Y:S01]  /*6d50*/  UISETP.NE.AND UP0, UPT, UR30, 0x5, UPT ;  /* 0x000000051e00788c */ /* 0x000fe2000bf05270 */
[----:B-1----:R-:W-:Y:S01]  /*6d60*/  MOV R9, R4 ;  /* 0x0000000400097202 */ /* 0x002fe20000000f00 */
[----:B------:R-:W-:Y:S01]  /*6d70*/  USEL UR6, URZ, 0x1, UP1 ;  /* 0x000000013f067887 */ /* 0x000fe20008800000 */
[----:B------:R-:W-:Y:S01]  /*6d80*/  IMAD.MOV.U32 R11, RZ, RZ, R6 ;  /* 0x000000ffff0b7224 */ /* 0x000fe200078e0006 */
[----:B------:R-:W-:-:S02]  /*6d90*/  USEL UR30, UR30, URZ, UP0 ;  /* 0x0000003f1e1e7287 */ /* 0x000fc40008000000 */
[----:B------:R-:W-:Y:S02]  /*6da0*/  USEL UR38, UR10, URZ, UP1 ;  /* 0x0000003f0a267287 */ /* 0x000fe40008800000 */
[----:B------:R-:W-:Y:S01]  /*6db0*/  LOP3.LUT R19, R19, UR6, RZ, 0x3c, !PT ;  /* 0x0000000613137c12 */ /* 0x000fe2000f8e3cff */
[----:B------:R-:W-:Y:S09]  /*6dc0*/  @P2 BRA `(.L_x_36) ;  /* 0xffffffd400642947 */ /* 0x000ff2000383ffff */
.L_x_25:
[----:B------:R-:W-:-:S13]  /*6dd0*/  ISETP.GE.AND P2, PT, R7, 0x1, PT ;  /* 0x000000010700780c */ /* 0x000fda0003f46270 */
[----:B------:R-:W-:Y:S05]  /*6de0*/  @!P2 BRA `(.L_x_37) ;  /* 0x00000034002ca947 */ /* 0x000fea0003800000 */
[----:B------:R-:W-:Y:S01]  /*6df0*/  MOV R9, R4 ;  /* 0x0000000400097202 */ /* 0x000fe20000000f00 */
[----:B------:R-:W-:Y:S01]  /*6e00*/  IMAD.MOV.U32 R8, RZ, RZ, R6 ;  /* 0x000000ffff087224 */ /* 0x000fe200078e0006 */
[----:B------:R-:W-:-:S06]  /*6e10*/  ULDC UR31, c[0x0][0x604] ;  /* 0x00018100001f7ab9 */ /* 0x000fcc0000000800 */
.L_x_48:
[----:B------:R-:W-:Y:S05]  /*6e20*/  @!P0 BRA `(.L_x_38) ;  /* 0x0000000000048947 */ /* 0x000fea0003800000 */
[----:B------:R-:W-:Y:S01]  /*6e30*/  BPT.TRAP 0x1 ;  /* 0x000000040000795c */ /* 0x000fe20000300000 */
.L_x_38:
[----:B------:R-:W-:Y:S01]  /*6e40*/  ULEA UR6, UR38, UR39, 0x3 ;  /* 0x0000002726067291 */ /* 0x000fe2000f8e183f */
[----:B------:R-:W-:-:S08]  /*6e50*/  SHF.L.U32 R4, R19, 0x1f, RZ ;  /* 0x0000001f13047819 */ /* 0x000fd000000006ff */
[----:B------:R-:W1:Y:S02]  /*6e60*/  SYNCS.PHASECHK.TRANS64.TRYWAIT P2, [UR6+0x28400], R4 ;  /* 0x02840004ff0075a7 */ /* 0x000e640008040146 */
[----:B-1----:R-:W-:Y:S05]  /*6e70*/  @!P2 BRA `(.L_x_39) ;  /* 0x0000006c0044a947 */ /* 0x002fea0003800000 */
.L_x_129:
        /* <DEDUP_REMOVED lines=37> */
.L_x_40:
[----:B------:R-:W-:Y:S01]  /*70d0*/  LEA R160, R18, R23, 0x6 ;  /* 0x0000001712a07211 */ /* 0x000fe200078e30ff */
[C---:B-1----:R-:W-:Y:S01]  /*70e0*/  VIADD R4, R5.reuse, 0x1 ;  /* 0x0000000105047836 */ /* 0x042fe20000000000 */
[C---:B------:R-:W-:Y:S01]  /*70f0*/  IADD3 R6, R5.reuse, 0x8, RZ ;  /* 0x0000000805067810 */ /* 0x040fe20007ffe0ff */
[C---:B------:R-:W-:Y:S01]  /*7100*/  VIADD R10, R5.reuse, 0x9 ;  /* 0x00000009050a7836 */ /* 0x040fe20000000000 */
[C---:B------:R-:W-:Y:S01]  /*7110*/  ISETP.GE.AND P2, PT, R160.reuse, R5, PT ;  /* 0x00000005a000720c */ /* 0x040fe20003f46270 */
[----:B------:R-:W-:Y:S01]  /*7120*/  VIADD R137, R5, 0x29 ;  /* 0x0000002905897836 */ /* 0x000fe20000000000 */
[----:B------:R-:W-:Y:S01]  /*7130*/  ISETP.GE.AND P3, PT, R160, R4, PT ;  /* 0x00000004a000720c */ /* 0x000fe20003f66270 */
[----:B------:R-:W-:Y:S01]  /*7140*/  ULEA UR6, UR10, UR39, 0x3 ;  /* 0x000000270a067291 */ /* 0x000fe2000f8e183f */
[----:B------:R-:W-:Y:S02]  /*7150*/  FSEL R24, R24, -INF , P2 ;  /* 0xff80000018187808 */ /* 0x000fe40001000000 */
[----:B------:R-:W-:-:S02]  /*7160*/  ISETP.GE.AND P2, PT, R160, R6, PT ;  /* 0x00000006a000720c */ /* 0x000fc40003f46270 */
[----:B------:R-:W-:Y:S02]  /*7170*/  FSEL R25, R25, -INF , P3 ;  /* 0xff80000019197808 */ /* 0x000fe40001800000 */
[----:B------:R-:W-:Y:S02]  /*7180*/  FMNMX R12, R24, R9, !PT ;  /* 0x00000009180c7209 */ /* 0x000fe40007800000 */
[----:B------:R-:W-:Y:S02]  /*7190*/  IADD3 R11, R5, 0x10, RZ ;  /* 0x00000010050b7810 */ /* 0x000fe40007ffe0ff */
[----:B------:R-:W-:Y:S02]  /*71a0*/  ISETP.GE.AND P3, PT, R160, R10, PT ;  /* 0x0000000aa000720c */ /* 0x000fe40003f66270 */
[----:B------:R-:W-:Y:S02]  /*71b0*/  FSEL R28, R28, -INF , P2 ;  /* 0xff8000001c1c7808 */ /* 0x000fe40001000000 */
[----:B------:R-:W-:Y:S01]  /*71c0*/  FMNMX R13, R25, R12, !PT ;  /* 0x0000000c190d7209 */ /* 0x000fe20007800000 */
[----:B------:R-:W-:Y:S01]  /*71d0*/  VIADD R12, R5, 0x11 ;  /* 0x00000011050c7836 */ /* 0x000fe20000000000 */
        /* <DEDUP_REMOVED lines=22> */
[----:B------:R-:W-:-:S02]  /*7340*/  FMNMX R139, R37, R138, !PT ;  /* 0x0000008a258b7209 */ /* 0x000fc40007800000 */
[----:B------:R-:W-:Y:S02]  /*7350*/  ISETP.GE.AND P2, PT, R160, R21, PT ;  /* 0x00000015a000720c */ /* 0x000fe40003f46270 */
[----:B------:R-:W-:Y:S02]  /*7360*/  FSEL R41, R41, -INF , P3 ;  /* 0xff80000029297808 */ /* 0x000fe40001800000 */
[----:B------:R-:W-:Y:S01]  /*7370*/  FMNMX R140, R40, R139, !PT ;  /* 0x0000008b288c7209 */ /* 0x000fe20007800000 */
[C---:B------:R-:W-:Y:S01]  /*7380*/  VIADD R139, R5.reuse, 0x31 ;  /* 0x00000031058b7836 */ /* 0x040fe20000000000 */
[----:B------:R-:W-:Y:S02]  /*7390*/  IADD3 R138, R5, 0x30, RZ ;  /* 0x00000030058a7810 */ /* 0x000fe40007ffe0ff */
[----:B------:R-:W-:Y:S02]  /*73a0*/  ISETP.GE.AND P3, PT, R160, R137, PT ;  /* 0x00000089a000720c */ /* 0x000fe40003f66270 */
[----:B------:R-:W-:-:S02]  /*73b0*/  FSEL R44, R44, -INF , P2 ;  /* 0xff8000002c2c7808 */ /* 0x000fc40001000000 */
[----:B------:R-:W-:Y:S02]  /*73c0*/  FMNMX R141, R41, R140, !PT ;  /* 0x0000008c298d7209 */ /* 0x000fe40007800000 */
[----:B------:R-:W-:Y:S02]  /*73d0*/  ISETP.GE.AND P2, PT, R160, R138, PT ;  /* 0x0000008aa000720c */ /* 0x000fe40003f46270 */
[----:B------:R-:W-:Y:S02]  /*73e0*/  FSEL R45, R45, -INF , P3 ;  /* 0xff8000002d2d7808 */ /* 0x000fe40001800000 */
[----:B------:R-:W-:Y:S01]  /*73f0*/  FMNMX R142, R44, R141, !PT ;  /* 0x0000008d2c8e7209 */ /* 0x000fe20007800000 */
[C---:B------:R-:W-:Y:S01]  /*7400*/  VIADD R141, R5.reuse, 0x39 ;  /* 0x00000039058d7836 */ /* 0x040fe20000000000 */
[----:B------:R-:W-:Y:S02]  /*7410*/  IADD3 R140, R5, 0x38, RZ ;  /* 0x00000038058c7810 */ /* 0x000fe40007ffe0ff */
[----:B------:R-:W-:-:S02]  /*7420*/  ISETP.GE.AND P3, PT, R160, R139, PT ;  /* 0x0000008ba000720c */ /* 0x000fc40003f66270 */
[----:B------:R-:W-:Y:S02]  /*7430*/  FSEL R48, R48, -INF , P2 ;  /* 0xff80000030307808 */ /* 0x000fe40001000000 */
[----:B------:R-:W-:Y:S02]  /*7440*/  FMNMX R143, R45, R142, !PT ;  /* 0x0000008e2d8f7209 */ /* 0x000fe40007800000 */
[----:B------:R-:W-:Y:S02]  /*7450*/  ISETP.GE.AND P2, PT, R160, R140, PT ;  /* 0x0000008ca000720c */ /* 0x000fe40003f46270 */
[----:B------:R-:W-:Y:S02]  /*7460*/  FSEL R49, R49, -INF , P3 ;  /* 0xff80000031317808 */ /* 0x000fe40001800000 */
[----:B------:R-:W-:Y:S01]  /*7470*/  FMNMX R144, R48, R143, !PT ;  /* 0x0000008f30907209 */ /* 0x000fe20007800000 */
[C---:B------:R-:W-:Y:S01]  /*7480*/  VIADD R143, R5.reuse, 0x41 ;  /* 0x00000041058f7836 */ /* 0x040fe20000000000 */
[----:B------:R-:W-:-:S02]  /*7490*/  IADD3 R142, R5, 0x40, RZ ;  /* 0x00000040058e7810 */ /* 0x000fc40007ffe0ff */
[----:B------:R-:W-:Y:S02]  /*74a0*/  ISETP.GE.AND P3, PT, R160, R141, PT ;  /* 0x0000008da000720c */ /* 0x000fe40003f66270 */
        /* <DEDUP_REMOVED lines=60> */
[----:B------:R-:W-:-:S02]  /*7870*/  FMNMX R158, R80, R159, !PT ;  /* 0x0000009f509e7209 */ /* 0x000fc40007800000 */
[----:B------:R-:W-:Y:S02]  /*7880*/  ISETP.GE.AND P3, PT, R160, R157, PT ;  /* 0x0000009da000720c */ /* 0x000fe40003f66270 */
[----:B------:R-:W-:Y:S02]  /*7890*/  FSEL R84, R84, -INF , P2 ;  /* 0xff80000054547808 */ /* 0x000fe40001000000 */
[----:B------:R-:W-:Y:S02]  /*78a0*/  FMNMX R159, R81, R158, !PT ;  /* 0x0000009e519f7209 */ /* 0x000fe40007800000 */
[----:B------:R-:W-:Y:S02]  /*78b0*/  FSEL R85, R85, -INF , P3 ;  /* 0xff80000055557808 */ /* 0x000fe40001800000 */
[----:B------:R-:W-:Y:S02]  /*78c0*/  FMNMX R158, R84, R159, !PT ;  /* 0x0000009f549e7209 */ /* 0x000fe40007800000 */
[----:B------:R-:W-:-:S02]  /*78d0*/  IADD3 R160, R160, 0x8, RZ ;  /* 0x00000008a0a07810 */ /* 0x000fc40007ffe0ff */
[----:B------:R-:W-:Y:S02]  /*78e0*/  FMNMX R158, R85, R158, !PT ;  /* 0x0000009e559e7209 */ /* 0x000fe40007800000 */
[C---:B------:R-:W-:Y:S02]  /*78f0*/  ISETP.GE.AND P5, PT, R160.reuse, R4, PT ;  /* 0x00000004a000720c */ /* 0x040fe40003fa6270 */
[C---:B------:R-:W-:Y:S01]  /*7900*/  ISETP.GE.AND P6, PT, R160.reuse, R12, PT ;  /* 0x0000000ca000720c */ /* 0x040fe20003fc6270 */
[----:B------:R-:W1:Y:S01]  /*7910*/  SHFL.BFLY PT, R159, R158, 0x1, 0x1f ;  /* 0x0c201f009e9f7f89 */ /* 0x000e6200000e0000 */
[C---:B------:R-:W-:Y:S02]  /*7920*/  ISETP.GE.AND P2, PT, R160.reuse, R10, PT ;  /* 0x0000000aa000720c */ /* 0x040fe40003f46270 */
[----:B------:R-:W-:Y:S02]  /*7930*/  FSEL R35, R35, -INF , P6 ;  /* 0xff80000023237808 */ /* 0x000fe40003000000 */
[----:B------:R-:W-:-:S02]  /*7940*/  ISETP.GE.AND P6, PT, R160, R21, PT ;  /* 0x00000015a000720c */ /* 0x000fc40003fc6270 */
[----:B------:R-:W-:Y:S02]  /*7950*/  ISETP.GE.AND P4, PT, R160, R11, PT ;  /* 0x0000000ba000720c */ /* 0x000fe40003f86270 */
[----:B------:R-:W-:Y:S02]  /*7960*/  FSEL R46, R46, -INF , P6 ;  /* 0xff8000002e2e7808 */ /* 0x000fe40003000000 */
[C---:B------:R-:W-:Y:S02]  /*7970*/  ISETP.GE.AND P6, PT, R160.reuse, R141, PT ;  /* 0x0000008da000720c */ /* 0x040fe40003fc6270 */
[----:B------:R-:W-:Y:S02]  /*7980*/  FSEL R31, R31, -INF , P2 ;  /* 0xff8000001f1f7808 */ /* 0x000fe40001000000 */
[----:B------:R-:W-:Y:S02]  /*7990*/  ISETP.GE.AND P2, PT, R160, R15, PT ;  /* 0x0000000fa000720c */ /* 0x000fe40003f46270 */
[----:B------:R-:W-:-:S02]  /*79a0*/  FSEL R55, R55, -INF , P6 ;  /* 0xff80000037377808 */ /* 0x000fc40003000000 */
[----:B------:R-:W-:Y:S02]  /*79b0*/  ISETP.GE.AND P3, PT, R160, R6, PT ;  /* 0x00000006a000720c */ /* 0x000fe40003f66270 */
[----:B------:R-:W-:Y:S02]  /*79c0*/  FSEL R34, R34, -INF , P4 ;  /* 0xff80000022227808 */ /* 0x000fe40002000000 */
[----:B------:R-:W-:Y:S02]  /*79d0*/  ISETP.GE.AND P4, PT, R160, R20, PT ;  /* 0x00000014a000720c */ /* 0x000fe40003f86270 */
[----:B-1----:R-:W-:Y:S02]  /*79e0*/  FMNMX R159, R158, R159, !PT ;  /* 0x0000009f9e9f7209 */ /* 0x002fe40007800000 */
[----:B------:R-:W-:Y:S02]  /*79f0*/  FSEL R42, R42, -INF , P2 ;  /* 0xff8000002a2a7808 */ /* 0x000fe40001000000 */
[----:B------:R-:W-:Y:S01]  /*7a00*/  ISETP.GE.AND P2, PT, R160, R139, PT ;  /* 0x0000008ba000720c */ /* 0x000fe20003f46270 */
[----:B------:R-:W1:Y:S01]  /*7a10*/  SHFL.BFLY PT, R4, R159, 0x2, 0x1f ;  /* 0x0c401f009f047f89 */ /* 0x000e6200000e0000 */
[----:B------:R-:W-:-:S02]  /*7a20*/  FSEL R30, R30, -INF , P3 ;  /* 0xff8000001e1e7808 */ /* 0x000fc40001800000 */
[C---:B------:R-:W-:Y:S02]  /*7a30*/  ISETP.GE.AND P3, PT, R160.reuse, R14, PT ;  /* 0x0000000ea000720c */ /* 0x040fe40003f66270 */
[----:B------:R-:W-:Y:S02]  /*7a40*/  FSEL R43, R43, -INF , P4 ;  /* 0xff8000002b2b7808 */ /* 0x000fe40002000000 */
[C---:B------:R-:W-:Y:S02]  /*7a50*/  ISETP.GE.AND P4, PT, R160.reuse, R140, PT ;  /* 0x0000008ca000720c */ /* 0x040fe40003f86270 */
[----:B------:R-:W-:Y:S02]  /*7a60*/  FSEL R27, R27, -INF , P5 ;  /* 0xff8000001b1b7808 */ /* 0x000fe40002800000 */
[----:B------:R-:W-:Y:S02]  /*7a70*/  FSEL R51, R51, -INF , P2 ;  /* 0xff80000033337808 */ /* 0x000fe40001000000 */
[----:B------:R-:W-:-:S02]  /*7a80*/  ISETP.GE.AND P5, PT, R160, R13, PT ;  /* 0x0000000da000720c */ /* 0x000fc40003fa6270 */
[C---:B------:R-:W-:Y:S02]  /*7a90*/  ISETP.GE.AND P2, PT, R160.reuse, R144, PT ;  /* 0x00000090a000720c */ /* 0x040fe40003f46270 */
[----:B------:R-:W-:Y:S02]  /*7aa0*/  FSEL R39, R39, -INF , P3 ;  /* 0xff80000027277808 */ /* 0x000fe40001800000 */
[----:B------:R-:W-:Y:S02]  /*7ab0*/  ISETP.GE.AND P3, PT, R160, R138, PT ;  /* 0x0000008aa000720c */ /* 0x000fe40003f66270 */
[----:B------:R-:W-:Y:S02]  /*7ac0*/  FSEL R54, R54, -INF , P4 ;  /* 0xff80000036367808 */ /* 0x000fe40002000000 */
[----:B------:R-:W-:Y:S02]  /*7ad0*/  ISETP.GE.AND P4, PT, R160, R145, PT ;  /* 0x00000091a000720c */ /* 0x000fe40003f86270 */
[----:B-1----:R-:W-:-:S02]  /*7ae0*/  FMNMX R4, R159, R4, !PT ;  /* 0x000000049f047209 */ /* 0x002fc40007800000 */
[----:B------:R-:W-:Y:S02]  /*7af0*/  FSEL R38, R38, -INF , P5 ;  /* 0xff80000026267808 */ /* 0x000fe40002800000 */
[----:B------:R-:W-:Y:S02]  /*7b00*/  FSETP.NEU.AND P6, PT, R4, -INF , PT ;  /* 0xff8000000400780b */ /* 0x000fe40003fcd000 */
[----:B------:R-:W-:Y:S02]  /*7b10*/  FSEL R62, R62, -INF , P2 ;  /* 0xff8000003e3e7808 */ /* 0x000fe40001000000 */
[----:B------:R-:W-:Y:S02]  /*7b20*/  FSEL R10, R4, RZ, P6 ;  /* 0x000000ff040a7208 */ /* 0x000fe40003000000 */
[C---:B------:R-:W-:Y:S02]  /*7b30*/  ISETP.GE.AND P6, PT, R160.reuse, R147, PT ;  /* 0x00000093a000720c */ /* 0x040fe40003fc6270 */
[----:B------:R-:W-:Y:S01]  /*7b40*/  ISETP.GE.AND P5, PT, R160, R137, PT ;  /* 0x00000089a000720c */ /* 0x000fe20003fa6270 */
[----:B------:R-:W-:Y:S01]  /*7b50*/  FMUL R20, R10, UR31 ;  /* 0x0000001f0a147c20 */ /* 0x000fe20008400000 */
[----:B------:R-:W-:Y:S01]  /*7b60*/  ISETP.GE.AND P2, PT, R160, R148, PT ;  /* 0x00000094a000720c */ /* 0x000fe20003f46270 */
[----:B------:R-:W-:Y:S01]  /*7b70*/  FADD R10, -R10, R9 ;  /* 0x000000090a0a7221 */ /* 0x000fe20000000100 */
[----:B------:R-:W-:Y:S01]  /*7b80*/  FSEL R50, R50, -INF , P3 ;  /* 0xff80000032327808 */ /* 0x000fe20001800000 */
[--C-:B------:R-:W-:Y:S01]  /*7b90*/  FFMA R24, R24, UR31, -R20.reuse ;  /* 0x0000001f18187c23 */ /* 0x100fe20008000814 */
[----:B------:R-:W-:Y:S01]  /*7ba0*/  ISETP.GE.AND P3, PT, R160, R143, PT ;  /* 0x0000008fa000720c */ /* 0x000fe20003f66270 */
[--C-:B------:R-:W-:Y:S01]  /*7bb0*/  FFMA R11, R25, UR31, -R20.reuse ;  /* 0x0000001f190b7c23 */ /* 0x100fe20008000814 */
[----:B------:R-:W-:Y:S01]  /*7bc0*/  FSEL R63, R63, -INF , P4 ;  /* 0xff8000003f3f7808 */ /* 0x000fe20002000000 */
[--C-:B------:R-:W-:Y:S01]  /*7bd0*/  FFMA R28, R28, UR31, -R20.reuse ;  /* 0x0000001f1c1c7c23 */ /* 0x100fe20008000814 */
[----:B------:R-:W-:Y:S01]  /*7be0*/  FSEL R67, R67, -INF , P6 ;  /* 0xff80000043437808 */ /* 0x000fe20003000000 */
[--C-:B------:R-:W-:Y:S01]  /*7bf0*/  FFMA R32, R32, UR31, -R20.reuse ;  /* 0x0000001f20207c23 */ /* 0x100fe20008000814 */
[C---:B------:R-:W-:Y:S01]  /*7c00*/  ISETP.GE.AND P4, PT, R160.reuse, R150, PT ;  /* 0x00000096a000720c */ /* 0x040fe20003f86270 */
[--C-:B------:R-:W-:Y:S01]  /*7c10*/  FFMA R13, R29, UR31, -R20.reuse ;  /* 0x0000001f1d0d7c23 */ /* 0x100fe20008000814 */
[----:B------:R-:W-:Y:S01]  /*7c20*/  ISETP.GE.AND P6, PT, R160, R152, PT ;  /* 0x00000098a000720c */ /* 0x000fe20003fc6270 */
[--C-:B------:R-:W-:Y:S01]  /*7c30*/  FFMA R15, R33, UR31, -R20.reuse ;  /* 0x0000001f210f7c23 */ /* 0x100fe20008000814 */
[----:B------:R-:W-:Y:S01]  /*7c40*/  FSEL R47, R47, -INF , P5 ;  /* 0xff8000002f2f7808 */ /* 0x000fe20002800000 */
[--C-:B------:R-:W-:Y:S01]  /*7c50*/  FFMA R12, R36, UR31, -R20.reuse ;  /* 0x0000001f240c7c23 */ /* 0x100fe20008000814 */
[----:B------:R-:W-:Y:S01]  /*7c60*/  FSEL R70, R70, -INF , P2 ;  /* 0xff80000046467808 */ /* 0x000fe20001000000 */
[--C-:B------:R-:W-:Y:S01]  /*7c70*/  FFMA R40, R40, UR31, -R20.reuse ;  /* 0x0000001f28287c23 */ /* 0x100fe20008000814 */
[----:B------:R-:W-:Y:S01]  /*7c80*/  ISETP.GE.AND P5, PT, R160, R142, PT ;  /* 0x0000008ea000720c */ /* 0x000fe20003fa6270 */
[--C-:B------:R-:W-:Y:S01]  /*7c90*/  FFMA R14, R44, UR31, -R20.reuse ;  /* 0x0000001f2c0e7c23 */ /* 0x100fe20008000814 */
[----:B------:R-:W-:Y:S01]  /*7ca0*/  FSETP.GEU.AND P2, PT, R24, -126, PT ;  /* 0xc2fc00001800780b */ /* 0x000fe20003f4e000 */
[--C-:B------:R-:W-:Y:S01]  /*7cb0*/  FFMA R36, R48, UR31, -R20.reuse ;  /* 0x0000001f30247c23 */ /* 0x100fe20008000814 */
        /* <DEDUP_REMOVED lines=9> */
[----:B------:R-:W-:Y:S01]  /*7d50*/  FFMA R85, R85, UR31, -R20 ;  /* 0x0000001f55557c23 */ /* 0x000fe20008000814 */
[----:B------:R-:W-:Y:S01]  /*7d60*/  FSETP.GEU.AND P6, PT, R11, -126, PT ;  /* 0xc2fc00000b00780b */ /* 0x000fe20003fce000 */
[----:B------:R-:W-:Y:S01]  /*7d70*/  @!P2 FMUL R24, R24, 0.5 ;  /* 0x3f0000001818a820 */ /* 0x000fe20000400000 */
[----:B------:R-:W-:Y:S01]  /*7d80*/  FSEL R58, R58, -INF , P5 ;  /* 0xff8000003a3a7808 */ /* 0x000fe20002800000 */
[----:B------:R-:W-:Y:S01]  /*7d90*/  FMUL R10, R10, UR31 ;  /* 0x0000001f0a0a7c20 */ /* 0x000fe20008400000 */
[----:B------:R-:W-:-:S02]  /*7da0*/  ISETP.GE.AND P5, PT, R160, R146, PT ;  /* 0x00000092a000720c */ /* 0x000fc40003fa6270 */
[----:B------:R-:W-:Y:S01]  /*7db0*/  FSEL R71, R71, -INF , P3 ;  /* 0xff80000047477808 */ /* 0x000fe20001800000 */
[----:B------:R-:W1:Y:S01]  /*7dc0*/  MUFU.EX2 R24, R24 ;  /* 0x0000001800187308 */ /* 0x000e620000000800 */
[----:B------:R-:W-:Y:S02]  /*7dd0*/  ISETP.GE.AND P3, PT, R160, R153, PT ;  /* 0x00000099a000720c */ /* 0x000fe40003f66270 */
[----:B------:R-:W-:Y:S02]  /*7de0*/  FSEL R82, R82, -INF , P4 ;  /* 0xff80000052527808 */ /* 0x000fe40002000000 */
[----:B------:R-:W-:Y:S01]  /*7df0*/  ISETP.GE.AND P4, PT, R160, R5, PT ;  /* 0x00000005a000720c */ /* 0x000fe20003f86270 */
[----:B------:R-:W-:Y:S01]  /*7e00*/  @!P6 FMUL R11, R11, 0.5 ;  /* 0x3f0000000b0be820 */ /* 0x000fe20000400000 */
[----:B------:R-:W-:Y:S02]  /*7e10*/  FSEL R66, R66, -INF , P5 ;  /* 0xff80000042427808 */ /* 0x000fe40002800000 */
[----:B------:R-:W-:-:S02]  /*7e20*/  ISETP.GE.AND P5, PT, R160, R151, PT ;  /* 0x00000097a000720c */ /* 0x000fc40003fa6270 */
[----:B------:R-:W-:Y:S01]  /*7e30*/  FSEL R79, R79, -INF , P3 ;  /* 0xff8000004f4f7808 */ /* 0x000fe20001800000 */
[----:B------:R-:W2:Y:S01]  /*7e40*/  MUFU.EX2 R11, R11 ;  /* 0x0000000b000b7308 */ /* 0x000ea20000000800 */
[----:B------:R-:W-:Y:S02]  /*7e50*/  ISETP.GE.AND P3, PT, R160, R156, PT ;  /* 0x0000009ca000720c */ /* 0x000fe40003f66270 */
[----:B------:R-:W-:Y:S02]  /*7e60*/  FSEL R137, R26, -INF , P4 ;  /* 0xff8000001a897808 */ /* 0x000fe40002000000 */
[----:B------:R-:W-:Y:S01]  /*7e70*/  FSEL R75, R75, -INF , P5 ;  /* 0xff8000004b4b7808 */ /* 0x000fe20002800000 */
[----:B-1----:R-:W-:Y:S01]  /*7e80*/  @!P2 FMUL R24, R24, R24 ;  /* 0x000000181818a220 */ /* 0x002fe20000400000 */
[----:B------:R-:W-:Y:S02]  /*7e90*/  ISETP.GE.AND P5, PT, R160, R155, PT ;  /* 0x0000009ba000720c */ /* 0x000fe40003fa6270 */
[----:B------:R-:W-:-:S02]  /*7ea0*/  FSEL R86, R86, -INF , P3 ;  /* 0xff80000056567808 */ /* 0x000fc40001800000 */
[----:B------:R-:W-:Y:S02]  /*7eb0*/  FMNMX R6, R137, R8, !PT ;  /* 0x0000000889067209 */ /* 0x000fe40007800000 */
[----:B------:R-:W-:Y:S02]  /*7ec0*/  ISETP.GE.AND P3, PT, R160, R157, PT ;  /* 0x0000009da000720c */ /* 0x000fe40003f66270 */
[----:B------:R-:W-:Y:S02]  /*7ed0*/  FSEL R83, R83, -INF , P5 ;  /* 0xff80000053537808 */ /* 0x000fe40002800000 */
[----:B------:R-:W-:Y:S01]  /*7ee0*/  FSETP.GEU.AND P5, PT, R28, -126, PT ;  /* 0xc2fc00001c00780b */ /* 0x000fe20003fae000 */
[----:B--2---:R-:W-:Y:S01]  /*7ef0*/  @!P6 FMUL R11, R11, R11 ;  /* 0x0000000b0b0be220 */ /* 0x004fe20000400000 */
[----:B------:R-:W-:Y:S02]  /*7f00*/  FMNMX R21, R27, R6, !PT ;  /* 0x000000061b157209 */ /* 0x000fe40007800000 */
[----:B------:R-:W-:-:S02]  /*7f10*/  FSEL R87, R87, -INF , P3 ;  /* 0xff80000057577808 */ /* 0x000fc40001800000 */
[----:B------:R-:W-:Y:S02]  /*7f20*/  FSETP.GEU.AND P3, PT, R32, -126, PT ;  /* 0xc2fc00002000780b */ /* 0x000fe40003f6e000 */
[----:B------:R-:W-:Y:S02]  /*7f30*/  FMNMX R6, R30, R21, !PT ;  /* 0x000000151e067209 */ /* 0x000fe40007800000 */
[----:B------:R-:W-:Y:S02]  /*7f40*/  FSETP.GEU.AND P4, PT, R13, -126, PT ;  /* 0xc2fc00000d00780b */ /* 0x000fe40003f8e000 */
[----:B------:R-:W-:Y:S01]  /*7f50*/  FMNMX R21, R31, R6, !PT ;  /* 0x000000061f157209 */ /* 0x000fe20007800000 */
[----:B------:R-:W-:Y:S01]  /*7f60*/  @!P5 FMUL R28, R28, 0.5 ;  /* 0x3f0000001c1cd820 */ /* 0x000fe20000400000 */
[----:B------:R-:W-:Y:S02]  /*7f70*/  FSETP.GEU.AND P2, PT, R15, -126, PT ;  /* 0xc2fc00000f00780b */ /* 0x000fe40003f4e000 */
[----:B------:R-:W-:Y:S01]  /*7f80*/  FMNMX R6, R34, R21, !PT ;  /* 0x0000001522067209 */ /* 0x000fe20007800000 */
[----:B------:R-:W1:Y:S01]  /*7f90*/  MUFU.EX2 R26, R28 ;  /* 0x0000001c001a7308 */ /* 0x000e620000000800 */
[----:B------:R-:W-:Y:S01]  /*7fa0*/  FSETP.GEU.AND P6, PT, R12, -126, PT ;  /* 0xc2fc00000c00780b */ /* 0x000fe20003fce000 */
[----:B------:R-:W-:Y:S01]  /*7fb0*/  @!P3 FMUL R32, R32, 0.5 ;  /* 0x3f0000002020b820 */ /* 0x000fe20000400000 */
[----:B------:R-:W-:Y:S01]  /*7fc0*/  FMNMX R25, R35, R6, !PT ;  /* 0x0000000623197209 */ /* 0x000fe20007800000 */
[----:B------:R-:W-:-:S02]  /*7fd0*/  FFMA R21, R37, UR31, -R20 ;  /* 0x0000001f25157c23 */ /* 0x000fc40008000814 */
[----:B------:R-:W-:Y:S01]  /*7fe0*/  @!P4 FMUL R13, R13, 0.5 ;  /* 0x3f0000000d0dc820 */ /* 0x000fe20000400000 */
[----:B------:R-:W-:Y:S01]  /*7ff0*/  FMNMX R6, R38, R25, !PT ;  /* 0x0000001926067209 */ /* 0x000fe20007800000 */
[----:B------:R-:W2:Y:S02]  /*8000*/  MUFU.EX2 R28, R32 ;  /* 0x00000020001c7308 */ /* 0x000ea40000000800 */
[----:B------:R-:W-:Y:S01]  /*8010*/  @!P2 FMUL R15, R15, 0.5 ;  /* 0x3f0000000f0fa820 */ /* 0x000fe20000400000 */
[----:B------:R-:W-:-:S03]  /*8020*/  FMNMX R25, R39, R6, !PT ;  /* 0x0000000627197209 */ /* 0x000fc60007800000 */
[----:B------:R-:W-:Y:S01]  /*8030*/  @!P6 FMUL R12, R12, 0.5 ;  /* 0x3f0000000c0ce820 */ /* 0x000fe20000400000 */
[----:B------:R-:W-:Y:S01]  /*8040*/  FMNMX R6, R42, R25, !PT ;  /* 0x000000192a067209 */ /* 0x000fe20007800000 */
[----:B------:R-:W3:Y:S01]  /*8050*/  MUFU.EX2 R13, R13 ;  /* 0x0000000d000d7308 */ /* 0x000ee20000000800 */
[----:B------:R-:W-:Y:S01]  /*8060*/  FFMA R25, R41, UR31, -R20 ;  /* 0x0000001f29197c23 */ /* 0x000fe20008000814 */
[----:B-1----:R-:W-:Y:S01]  /*8070*/  @!P5 FMUL R26, R26, R26 ;  /* 0x0000001a1a1ad220 */ /* 0x002fe20000400000 */
[----:B------:R-:W-:Y:S02]  /*8080*/  FMNMX R29, R43, R6, !PT ;  /* 0x000000062b1d7209 */ /* 0x000fe40007800000 */
[----:B------:R-:W-:Y:S02]  /*8090*/  FSETP.GEU.AND P5, PT, R21, -126, PT ;  /* 0xc2fc00001500780b */ /* 0x000fe40003fae000 */
[----:B------:R-:W-:Y:S01]  /*80a0*/  FMNMX R6, R46, R29, !PT ;  /* 0x0000001d2e067209 */ /* 0x000fe20007800000 */
[----:B------:R-:W1:Y:S01]  /*80b0*/  MUFU.EX2 R15, R15 ;  /* 0x0000000f000f7308 */ /* 0x000e620000000800 */
[----:B--2---:R-:W-:Y:S01]  /*80c0*/  @!P3 FMUL R28, R28, R28 ;  /* 0x0000001c1c1cb220 */ /* 0x004fe20000400000 */
[----:B------:R-:W-:-:S02]  /*80d0*/  FSETP.GEU.AND P3, PT, R25, -126, PT ;  /* 0xc2fc00001900780b */ /* 0x000fc40003f6e000 */
[----:B------:R-:W-:-:S04]  /*80e0*/  FMNMX R29, R47, R6, !PT ;  /* 0x000000062f1d7209 */ /* 0x000fc80007800000 */
[----:B------:R-:W2:Y:S01]  /*80f0*/  MUFU.EX2 R12, R12 ;  /* 0x0000000c000c7308 */ /* 0x000ea20000000800 */
[----:B------:R-:W-:Y:S01]  /*8100*/  FMNMX R6, R50, R29, !PT ;  /* 0x0000001d32067209 */ /* 0x000fe20007800000 */
[----:B---3--:R-:W-:Y:S01]  /*8110*/  @!P4 FMUL R13, R13, R13 ;  /* 0x0000000d0d0dc220 */ /* 0x008fe20000400000 */
[----:B------:R-:W-:Y:S01]  /*8120*/  FSETP.GEU.AND P4, PT, R40, -126, PT ;  /* 0xc2fc00002800780b */ /* 0x000fe20003f8e000 */
[----:B------:R-:W-:Y:S01]  /*8130*/  @!P5 FMUL R21, R21, 0.5 ;  /* 0x3f0000001515d820 */ /* 0x000fe20000400000 */
[----:B------:R-:W-:Y:S01]  /*8140*/  FMNMX R33, R51, R6, !PT ;  /* 0x0000000633217209 */ /* 0x000fe20007800000 */
[----:B------:R-:W-:Y:S01]  /*8150*/  FFMA R29, R45, UR31, -R20 ;  /* 0x0000001f2d1d7c23 */ /* 0x000fe20008000814 */
[----:B------:R-:W-:Y:S02]  /*8160*/  @!P3 FMUL R25, R25, 0.5 ;  /* 0x3f0000001919b820 */ /* 0x000fe40000400000 */
[----:B------:R-:W-:Y:S01]  /*8170*/  FMNMX R6, R54, R33, !PT ;  /* 0x0000002136067209 */ /* 0x000fe20007800000 */
[----:B-1----:R-:W-:Y:S01]  /*8180*/  @!P2 FMUL R15, R15, R15 ;  /* 0x0000000f0f0fa220 */ /* 0x002fe20000400000 */
[----:B------:R-:W-:Y:S01]  /*8190*/  FSETP.GEU.AND P2, PT, R14, -126, PT ;  /* 0xc2fc00000e00780b */ /* 0x000fe20003f4e000 */
[----:B------:R-:W1:Y:S01]  /*81a0*/  MUFU.EX2 R21, R21 ;  /* 0x0000001500157308 */ /* 0x000e620000000800 */
[----:B------:R-:W-:-:S03]  /*81b0*/  FMNMX R33, R55, R6, !PT ;  /* 0x0000000637217209 */ /* 0x000fc60007800000 */
[----:B------:R-:W-:Y:S01]  /*81c0*/  @!P4 FMUL R40, R40, 0.5 ;  /* 0x3f0000002828c820 */ /* 0x000fe20000400000 */
[----:B--2---:R-:W-:Y:S01]  /*81d0*/  @!P6 FMUL R12, R12, R12 ;  /* 0x0000000c0c0ce220 */ /* 0x004fe20000400000 */
[----:B------:R-:W-:Y:S02]  /*81e0*/  FSETP.GEU.AND P6, PT, R29, -126, PT ;  /* 0xc2fc00001d00780b */ /* 0x000fe40003fce000 */
[----:B------:R-:W2:Y:S01]  /*81f0*/  MUFU.EX2 R25, R25 ;  /* 0x0000001900197308 */ /* 0x000ea20000000800 */
[----:B------:R-:W-:Y:S01]  /*8200*/  FMNMX R6, R58, R33, !PT ;  /* 0x000000213a067209 */ /* 0x000fe20007800000 */
[----:B------:R-:W-:Y:S02]  /*8210*/  FFMA R33, R49, UR31, -R20 ;  /* 0x0000001f31217c23 */ /* 0x000fe40008000814 */
[----:B------:R-:W-:Y:S01]  /*8220*/  @!P2 FMUL R14, R14, 0.5 ;  /* 0x3f0000000e0ea820 */ /* 0x000fe20000400000 */
[----:B------:R-:W-:-:S03]  /*8230*/  FMNMX R37, R59, R6, !PT ;  /* 0x000000063b257209 */ /* 0x000fc60007800000 */
[----:B------:R3:W4:Y:S01]  /*8240*/  MUFU.EX2 R32, R40 ;  /* 0x0000002800207308 */ /* 0x0007220000000800 */
[----:B------:R-:W-:Y:S01]  /*8250*/  FMNMX R6, R62, R37, !PT ;  /* 0x000000253e067209 */ /* 0x000fe20007800000 */
[--C-:B------:R-:W-:Y:S01]  /*8260*/  FFMA R37, R52, UR31, -R20.reuse ;  /* 0x0000001f34257c23 */ /* 0x100fe20008000814 */
[----:B------:R-:W-:Y:S01]  /*8270*/  @!P6 FMUL R29, R29, 0.5 ;  /* 0x3f0000001d1de820 */ /* 0x000fe20000400000 */
[----:B-1----:R-:W-:Y:S01]  /*8280*/  @!P5 FMUL R21, R21, R21 ;  /* 0x000000151515d220 */ /* 0x002fe20000400000 */
[----:B------:R-:W-:Y:S01]  /*8290*/  FSETP.GEU.AND P5, PT, R36, -126, PT ;  /* 0xc2fc00002400780b */ /* 0x000fe20003fae000 */
[--C-:B------:R-:W-:Y:S01]  /*82a0*/  FFMA R52, R65, UR31, -R20.reuse ;  /* 0x0000001f41347c23 */ /* 0x100fe20008000814 */
[----:B------:R-:W-:Y:S01]  /*82b0*/  FMNMX R41, R63, R6, !PT ;  /* 0x000000063f297209 */ /* 0x000fe20007800000 */
[----:B------:R-:W1:Y:S01]  /*82c0*/  MUFU.EX2 R14, R14 ;  /* 0x0000000e000e7308 */ /* 0x000e620000000800 */
[----:B--2---:R-:W-:Y:S01]  /*82d0*/  @!P3 FMUL R25, R25, R25 ;  /* 0x000000191919b220 */ /* 0x004fe20000400000 */
[----:B------:R-:W-:Y:S01]  /*82e0*/  FSETP.GEU.AND P3, PT, R37, -126, PT ;  /* 0xc2fc00002500780b */ /* 0x000fe20003f6e000 */
[--C-:B---3--:R-:W-:Y:S01]  /*82f0*/  FFMA R40, R53, UR31, -R20.reuse ;  /* 0x0000001f35287c23 */ /* 0x108fe20008000814 */
[----:B------:R-:W-:Y:S01]  /*8300*/  FMNMX R6, R66, R41, !PT ;  /* 0x0000002942067209 */ /* 0x000fe20007800000 */
[--C-:B------:R-:W-:Y:S01]  /*8310*/  FFMA R53, R68, UR31, -R20.reuse ;  /* 0x0000001f44357c23 */ /* 0x100fe20008000814 */
[--C-:B------:R-:W-:Y:S01]  /*8320*/  FFMA R65, R80, UR31, -R20.reuse ;  /* 0x0000001f50417c23 */ /* 0x100fe20008000814 */
[----:B------:R-:W-:Y:S01]  /*8330*/  FFMA R68, R84, UR31, -R20 ;  /* 0x0000001f54447c23 */ /* 0x000fe20008000814 */
[----:B------:R-:W2:Y:S01]  /*8340*/  MUFU.EX2 R29, R29 ;  /* 0x0000001d001d7308 */ /* 0x000ea20000000800 */
[----:B----4-:R-:W-:Y:S01]  /*8350*/  @!P4 FMUL R32, R32, R32 ;  /* 0x000000202020c220 */ /* 0x010fe20000400000 */
[----:B------:R-:W-:Y:S01]  /*8360*/  FSETP.GEU.AND P4, PT, R33, -126, PT ;  /* 0xc2fc00002100780b */ /* 0x000fe20003f8e000 */
[----:B------:R-:W-:Y:S01]  /*8370*/  @!P5 FMUL R36, R36, 0.5 ;  /* 0x3f0000002424d820 */ /* 0x000fe20000400000 */
[----:B------:R-:W-:-:S03]  /*8380*/  FMNMX R41, R67, R6, !PT ;  /* 0x0000000643297209 */ /* 0x000fc60007800000 */
[----:B------:R-:W-:Y:S01]  /*8390*/  @!P3 FMUL R37, R37, 0.5 ;  /* 0x3f0000002525b820 */ /* 0x000fe20000400000 */
[----:B------:R-:W-:Y:S01]  /*83a0*/  FMNMX R6, R70, R41, !PT ;  /* 0x0000002946067209 */ /* 0x000fe20007800000 */
[--C-:B------:R-:W-:Y:S01]  /*83b0*/  FFMA R41, R56, UR31, -R20.reuse ;  /* 0x0000001f38297c23 */ /* 0x100fe20008000814 */
[----:B-1----:R-:W-:Y:S01]  /*83c0*/  @!P2 FMUL R14, R14, R14 ;  /* 0x0000000e0e0ea220 */ /* 0x002fe20000400000 */
[----:B------:R-:W-:Y:S01]  /*83d0*/  FSETP.GEU.AND P2, PT, R40, -126, PT ;  /* 0xc2fc00002800780b */ /* 0x000fe20003f4e000 */
[----:B------:R-:W1:Y:S01]  /*83e0*/  MUFU.EX2 R36, R36 ;  /* 0x0000002400247308 */ /* 0x000e620000000800 */
[----:B------:R-:W-:Y:S01]  /*83f0*/  FMNMX R45, R71, R6, !PT ;  /* 0x00000006472d7209 */ /* 0x000fe20007800000 */
[----:B------:R-:W-:Y:S01]  /*8400*/  FFMA R56, R69, UR31, -R20 ;  /* 0x0000001f45387c23 */ /* 0x000fe20008000814 */
[----:B------:R-:W-:Y:S01]  /*8410*/  @!P4 FMUL R33, R33, 0.5 ;  /* 0x3f0000002121c820 */ /* 0x000fe20000400000 */
[----:B--2---:R-:W-:Y:S01]  /*8420*/  @!P6 FMUL R29, R29, R29 ;  /* 0x0000001d1d1de220 */ /* 0x004fe20000400000 */
[----:B------:R-:W-:-:S03]  /*8430*/  FSETP.GEU.AND P6, PT, R41, -126, PT ;  /* 0xc2fc00002900780b */ /* 0x000fc60003fce000 */
[----:B------:R-:W2:Y:S01]  /*8440*/  MUFU.EX2 R37, R37 ;  /* 0x0000002500257308 */ /* 0x000ea20000000800 */
[----:B------:R-:W-:-:S03]  /*8450*/  FMNMX R6, R74, R45, !PT ;  /* 0x0000002d4a067209 */ /* 0x000fc60007800000 */
[----:B------:R-:W-:Y:S01]  /*8460*/  @!P2 FMUL R40, R40, 0.5 ;  /* 0x3f0000002828a820 */ /* 0x000fe20000400000 */
[----:B------:R-:W-:-:S03]  /*8470*/  FMNMX R45, R75, R6, !PT ;  /* 0x000000064b2d7209 */ /* 0x000fc60007800000 */
[----:B------:R-:W3:Y:S01]  /*8480*/  MUFU.EX2 R33, R33 ;  /* 0x0000002100217308 */ /* 0x000ee20000000800 */
[----:B------:R-:W-:Y:S01]  /*8490*/  FMNMX R6, R78, R45, !PT ;  /* 0x0000002d4e067209 */ /* 0x000fe20007800000 */
[----:B-1----:R-:W-:Y:S01]  /*84a0*/  @!P5 FMUL R36, R36, R36 ;  /* 0x000000242424d220 */ /* 0x002fe20000400000 */
[----:B------:R-:W-:Y:S01]  /*84b0*/  @!P6 FMUL R41, R41, 0.5 ;  /* 0x3f0000002929e820 */ /* 0x000fe20000400000 */
[----:B------:R-:W-:Y:S01]  /*84c0*/  FSETP.GEU.AND P5, PT, R44, -126, PT ;  /* 0xc2fc00002c00780b */ /* 0x000fe20003fae000 */
[--C-:B------:R-:W-:Y:S01]  /*84d0*/  FFMA R45, R60, UR31, -R20.reuse ;  /* 0x0000001f3c2d7c23 */ /* 0x100fe20008000814 */
[----:B------:R-:W-:Y:S01]  /*84e0*/  FMNMX R49, R79, R6, !PT ;  /* 0x000000064f317209 */ /* 0x000fe20007800000 */
[----:B------:R-:W-:Y:S01]  /*84f0*/  FFMA R60, R73, UR31, -R20 ;  /* 0x0000001f493c7c23 */ /* 0x000fe20008000814 */
        /* <DEDUP_REMOVED lines=10> */
[--C-:B------:R-:W-:Y:S01]  /*85a0*/  FFMA R49, R64, UR31, -R20.reuse ;  /* 0x0000001f40317c23 */ /* 0x100fe20008000814 */
[----:B------:R-:W-:Y:S01]  /*85b0*/  @!P3 FMUL R48, R48, 0.5 ;  /* 0x3f0000003030b820 */ /* 0x000fe20000400000 */
[----:B------:R-:W-:Y:S01]  /*85c0*/  FFMA R64, R77, UR31, -R20 ;  /* 0x0000001f4d407c23 */ /* 0x000fe20008000814 */
[----:B-1----:R-:W-:Y:S01]  /*85d0*/  @!P2 FMUL R40, R40, R40 ;  /* 0x000000282828a220 */ /* 0x002fe20000400000 */
[----:B------:R-:W1:Y:S01]  /*85e0*/  MUFU.EX2 R44, R44 ;  /* 0x0000002c002c7308 */ /* 0x000e620000000800 */
[----:B------:R-:W-:-:S02]  /*85f0*/  FSETP.GEU.AND P2, PT, R49, -126, PT ;  /* 0xc2fc00003100780b */ /* 0x000fc40003f4e000 */
[----:B------:R-:W-:-:S03]  /*8600*/  FMNMX R6, R87, R6, !PT ;  /* 0x0000000657067209 */ /* 0x000fc60007800000 */
[----:B------:R-:W-:Y:S01]  /*8610*/  @!P4 FMUL R45, R45, 0.5 ;  /* 0x3f0000002d2dc820 */ /* 0x000fe20000400000 */
[----:B--2---:R-:W-:Y:S01]  /*8620*/  @!P6 FMUL R41, R41, R41 ;  /* 0x000000292929e220 */ /* 0x004fe20000400000 */
[----:B------:R-:W2:Y:S01]  /*8630*/  MUFU.EX2 R48, R48 ;  /* 0x0000003000307308 */ /* 0x000ea20000000800 */
[----:B------:R-:W-:Y:S01]  /*8640*/  FSETP.GEU.AND P6, PT, R52, -126, PT ;  /* 0xc2fc00003400780b */ /* 0x000fe20003fce000 */
[----:B------:R-:W3:Y:S04]  /*8650*/  SHFL.BFLY PT, R61, R6, 0x1, 0x1f ;  /* 0x0c201f00063d7f89 */ /* 0x000ee800000e0000 */
[----:B------:R-:W-:Y:S02]  /*8660*/  @!P2 FMUL R49, R49, 0.5 ;  /* 0x3f0000003131a820 */ /* 0x000fe40000400000 */
[----:B------:R-:W4:Y:S01]  /*8670*/  MUFU.EX2 R45, R45 ;  /* 0x0000002d002d7308 */ /* 0x000f220000000800 */
[----:B-1----:R-:W-:Y:S01]  /*8680*/  @!P5 FMUL R44, R44, R44 ;  /* 0x0000002c2c2cd220 */ /* 0x002fe20000400000 */
[----:B------:R-:W-:-:S04]  /*8690*/  FSETP.GEU.AND P5, PT, R53, -126, PT ;  /* 0xc2fc00003500780b */ /* 0x000fc80003fae000 */
[----:B------:R-:W-:Y:S02]  /*86a0*/  @!P6 FMUL R52, R52, 0.5 ;  /* 0x3f0000003434e820 */ /* 0x000fe40000400000 */
[----:B------:R-:W1:Y:S01]  /*86b0*/  MUFU.EX2 R49, R49 ;  /* 0x0000003100317308 */ /* 0x000e620000000800 */
[----:B--2---:R-:W-:Y:S01]  /*86c0*/  @!P3 FMUL R48, R48, R48 ;  /* 0x000000303030b220 */ /* 0x004fe20000400000 */
[----:B------:R-:W-:-:S05]  /*86d0*/  FSETP.GEU.AND P3, PT, R57, -126, PT ;  /* 0xc2fc00003900780b */ /* 0x000fca0003f6e000 */
[----:B------:R-:W-:Y:S01]  /*86e0*/  @!P5 FMUL R53, R53, 0.5 ;  /* 0x3f0000003535d820 */ /* 0x000fe20000400000 */
[----:B------:R-:W2:Y:S01]  /*86f0*/  MUFU.EX2 R52, R52 ;  /* 0x0000003400347308 */ /* 0x000ea20000000800 */
[----:B----4-:R-:W-:Y:S01]  /*8700*/  @!P4 FMUL R45, R45, R45 ;  /* 0x0000002d2d2dc220 */ /* 0x010fe20000400000 */
[----:B------:R-:W-:Y:S02]  /*8710*/  FSETP.GEU.AND P4, PT, R56, -126, PT ;  /* 0xc2fc00003800780b */ /* 0x000fe40003f8e000 */
[----:B---3--:R-:W-:Y:S01]  /*8720*/  FMNMX R6, R6, R61, !PT ;  /* 0x0000003d06067209 */ /* 0x008fe20007800000 */
[----:B------:R-:W-:Y:S02]  /*8730*/  FFMA R61, R76, UR31, -R20 ;  /* 0x0000001f4c3d7c23 */ /* 0x000fe40008000814 */
[----:B------:R-:W-:Y:S01]  /*8740*/  @!P3 FMUL R57, R57, 0.5 ;  /* 0x3f0000003939b820 */ /* 0x000fe20000400000 */
[----:B------:R-:W3:Y:S01]  /*8750*/  MUFU.EX2 R53, R53 ;  /* 0x0000003500357308 */ /* 0x000ee20000000800 */
[----:B-1----:R-:W-:Y:S01]  /*8760*/  @!P2 FMUL R49, R49, R49 ;  /* 0x000000313131a220 */ /* 0x002fe20000400000 */
[----:B------:R-:W-:Y:S01]  /*8770*/  FSETP.GEU.AND P2, PT, R60, -126, PT ;  /* 0xc2fc00003c00780b */ /* 0x000fe20003f4e000 */
[----:B------:R-:W1:Y:S02]  /*8780*/  SHFL.BFLY PT, R69, R6, 0x2, 0x1f ;  /* 0x0c401f0006457f89 */ /* 0x000e6400000e0000 */
[----:B------:R-:W-:Y:S01]  /*8790*/  FADD R9, R28, R49 ;  /* 0x000000311c097221 */ /* 0x000fe20000000000 */
[----:B------:R-:W-:Y:S01]  /*87a0*/  F2FP.F16.F32.PACK_AB R28, R15, R28 ;  /* 0x0000001c0f1c723e */ /* 0x000fe200000000ff */
        /* <DEDUP_REMOVED lines=11> */
[----:B------:R-:W-:Y:S02]  /*8860*/  FSETP.GEU.AND P3, PT, R81, -126, PT ;  /* 0xc2fc00005100780b */ /* 0x000fe40003f6e000 */
[----:B-1----:R-:W-:-:S03]  /*8870*/  FMNMX R6, R6, R69, !PT ;  /* 0x0000004506067209 */ /* 0x002fc60007800000 */
[----:B------:R-:W-:Y:S01]  /*8880*/  @!P5 FMUL R64, R64, 0.5 ;  /* 0x3f0000004040d820 */ /* 0x000fe20000400000 */
[----:B------:R-:W1:Y:S01]  /*8890*/  MUFU.EX2 R61, R61 ;  /* 0x0000003d003d7308 */ /* 0x000e620000000800 */
[----:B--2---:R-:W-:Y:S01]  /*88a0*/  @!P4 FMUL R56, R56, R56 ;  /* 0x000000383838c220 */ /* 0x004fe20000400000 */
[----:B------:R-:W-:-:S05]  /*88b0*/  FSETP.GEU.AND P4, PT, R65, -126, PT ;  /* 0xc2fc00004100780b */ /* 0x000fca0003f8e000 */
[----:B------:R-:W-:Y:S01]  /*88c0*/  @!P3 FMUL R81, R81, 0.5 ;  /* 0x3f0000005151b820 */ /* 0x000fe20000400000 */
[----:B------:R-:W2:Y:S01]  /*88d0*/  MUFU.EX2 R64, R64 ;  /* 0x0000004000407308 */ /* 0x000ea20000000800 */
[----:B---3--:R-:W-:Y:S01]  /*88e0*/  @!P2 FMUL R60, R60, R60 ;  /* 0x0000003c3c3ca220 */ /* 0x008fe20000400000 */
[----:B------:R-:W-:-:S04]  /*88f0*/  FSETP.NEU.AND P2, PT, R6, -INF , PT ;  /* 0xff8000000600780b */ /* 0x000fc80003f4d000 */
[----:B------:R-:W-:Y:S01]  /*8900*/  FSEL R73, R6, RZ, P2 ;  /* 0x000000ff06497208 */ /* 0x000fe20001000000 */
[----:B------:R-:W-:Y:S01]  /*8910*/  @!P4 FMUL R65, R65, 0.5 ;  /* 0x3f0000004141c820 */ /* 0x000fe20000400000 */
[----:B------:R-:W3:Y:S01]  /*8920*/  MUFU.EX2 R20, R81 ;  /* 0x0000005100147308 */ /* 0x000ee20000000800 */
[----:B-1----:R-:W-:Y:S01]  /*8930*/  @!P6 FMUL R61, R61, R61 ;  /* 0x0000003d3d3de220 */ /* 0x002fe20000400000 */
[----:B------:R-:W-:Y:S01]  /*8940*/  FSETP.GEU.AND P6, PT, R85, -126, PT ;  /* 0xc2fc00005500780b */ /* 0x000fe20003fce000 */
[----:B------:R-:W-:Y:S01]  /*8950*/  FMUL R144, R73, UR31 ;  /* 0x0000001f49907c20 */ /* 0x000fe20008400000 */
[----:B------:R-:W-:-:S03]  /*8960*/  FSETP.GEU.AND P2, PT, R68, -126, PT ;  /* 0xc2fc00004400780b */ /* 0x000fc60003f4e000 */
[--C-:B------:R-:W-:Y:S01]  /*8970*/  FFMA R30, R30, UR31, -R144.reuse ;  /* 0x0000001f1e1e7c23 */ /* 0x100fe20008000890 */
[----:B------:R-:W1:Y:S01]  /*8980*/  MUFU.EX2 R65, R65 ;  /* 0x0000004100417308 */ /* 0x000e620000000800 */
[--C-:B------:R-:W-:Y:S01]  /*8990*/  FFMA R69, R137, UR31, -R144.reuse ;  /* 0x0000001f89457c23 */ /* 0x100fe20008000890 */
[----:B--2---:R-:W-:Y:S01]  /*89a0*/  @!P5 FMUL R64, R64, R64 ;  /* 0x000000404040d220 */ /* 0x004fe20000400000 */
[--C-:B------:R-:W-:Y:S01]  /*89b0*/  FFMA R72, R27, UR31, -R144.reuse ;  /* 0x0000001f1b487c23 */ /* 0x100fe20008000890 */
[--C-:B------:R-:W-:Y:S01]  /*89c0*/  FFMA R34, R34, UR31, -R144.reuse ;  /* 0x0000001f22227c23 */ /* 0x100fe20008000890 */
[--C-:B------:R-:W-:Y:S01]  /*89d0*/  FFMA R76, R31, UR31, -R144.reuse ;  /* 0x0000001f1f4c7c23 */ /* 0x100fe20008000890 */
[----:B------:R-:W-:Y:S01]  /*89e0*/  FSETP.GEU.AND P5, PT, R69, -126, PT ;  /* 0xc2fc00004500780b */ /* 0x000fe20003fae000 */
[----:B------:R-:W-:Y:S01]  /*89f0*/  @!P6 FMUL R85, R85, 0.5 ;  /* 0x3f0000005555e820 */ /* 0x000fe20000400000 */
[--C-:B------:R-:W-:Y:S01]  /*8a00*/  FFMA R84, R39, UR31, -R144.reuse ;  /* 0x0000001f27547c23 */ /* 0x100fe20008000890 */
[----:B---3--:R-:W-:Y:S01]  /*8a10*/  @!P3 FMUL R20, R20, R20 ;  /* 0x000000141414b220 */ /* 0x008fe20000400000 */
[----:B------:R-:W-:Y:S01]  /*8a20*/  FSETP.GEU.AND P3, PT, R30, -126, PT ;  /* 0xc2fc00001e00780b */ /* 0x000fe20003f6e000 */
[----:B------:R-:W2:Y:S01]  /*8a30*/  MUFU.EX2 R27, R85 ;  /* 0x00000055001b7308 */ /* 0x000ea20000000800 */
[----:B------:R-:W-:Y:S01]  /*8a40*/  @!P2 FMUL R68, R68, 0.5 ;  /* 0x3f0000004444a820 */ /* 0x000fe20000400000 */
[--C-:B------:R-:W-:Y:S01]  /*8a50*/  FFMA R80, R35, UR31, -R144.reuse ;  /* 0x0000001f23507c23 */ /* 0x100fe20008000890 */
[--C-:B------:R-:W-:Y:S01]  /*8a60*/  FFMA R38, R38, UR31, -R144.reuse ;  /* 0x0000001f26267c23 */ /* 0x100fe20008000890 */
[--C-:B------:R-:W-:Y:S01]  /*8a70*/  FFMA R138, R43, UR31, -R144.reuse ;  /* 0x0000001f2b8a7c23 */ /* 0x100fe20008000890 */
[--C-:B------:R-:W-:Y:S01]  /*8a80*/  FFMA R42, R42, UR31, -R144.reuse ;  /* 0x0000001f2a2a7c23 */ /* 0x100fe20008000890 */
[----:B-1----:R-:W-:Y:S01]  /*8a90*/  @!P4 FMUL R65, R65, R65 ;  /* 0x000000414141c220 */ /* 0x002fe20000400000 */
[----:B------:R-:W-:Y:S01]  /*8aa0*/  FSETP.GEU.AND P4, PT, R72, -126, PT ;  /* 0xc2fc00004800780b */ /* 0x000fe20003f8e000 */
[----:B------:R-:W1:Y:S01]  /*8ab0*/  MUFU.EX2 R68, R68 ;  /* 0x0000004400447308 */ /* 0x000e620000000800 */
[----:B------:R-:W-:Y:S01]  /*8ac0*/  @!P5 FMUL R69, R69, 0.5 ;  /* 0x3f0000004545d820 */ /* 0x000fe20000400000 */
[--C-:B------:R-:W-:Y:S01]  /*8ad0*/  FFMA R50, R50, UR31, -R144.reuse ;  /* 0x0000001f32327c23 */ /* 0x100fe20008000890 */
[--C-:B------:R-:W-:Y:S01]  /*8ae0*/  FFMA R46, R46, UR31, -R144.reuse ;  /* 0x0000001f2e2e7c23 */ /* 0x100fe20008000890 */
[----:B------:R-:W-:Y:S01]  /*8af0*/  @!P3 FMUL R30, R30, 0.5 ;  /* 0x3f0000001e1eb820 */ /* 0x000fe20000400000 */
[--C-:B------:R-:W-:Y:S01]  /*8b00*/  FFMA R140, R47, UR31, -R144.reuse ;  /* 0x0000001f2f8c7c23 */ /* 0x100fe20008000890 */
[--C-:B------:R-:W-:Y:S01]  /*8b10*/  FFMA R54, R54, UR31, -R144.reuse ;  /* 0x0000001f36367c23 */ /* 0x100fe20008000890 */
[--C-:B------:R-:W-:Y:S01]  /*8b20*/  FFMA R142, R51, UR31, -R144.reuse ;  /* 0x0000001f338e7c23 */ /* 0x100fe20008000890 */
[----:B------:R3:W4:Y:S01]  /*8b30*/  MUFU.EX2 R31, R30 ;  /* 0x0000001e001f7308 */ /* 0x0007220000000800 */
[----:B--2---:R-:W-:Y:S01]  /*8b40*/  @!P6 FMUL R27, R27, R27 ;  /* 0x0000001b1b1be220 */ /* 0x004fe20000400000 */
[----:B------:R-:W-:Y:S01]  /*8b50*/  FSETP.GEU.AND P6, PT, R34, -126, PT ;  /* 0xc2fc00002200780b */ /* 0x000fe20003fce000 */
[--C-:B------:R-:W-:Y:S01]  /*8b60*/  FFMA R59, R59, UR31, -R144.reuse ;  /* 0x0000001f3b3b7c23 */ /* 0x100fe20008000890 */
[----:B------:R-:W-:Y:S01]  /*8b70*/  @!P4 FMUL R72, R72, 0.5 ;  /* 0x3f0000004848c820 */ /* 0x000fe20000400000 */
[--C-:B------:R-:W-:Y:S01]  /*8b80*/  FFMA R63, R63, UR31, -R144.reuse ;  /* 0x0000001f3f3f7c23 */ /* 0x100fe20008000890 */
[--C-:B------:R-:W-:Y:S01]  /*8b90*/  FFMA R67, R67, UR31, -R144.reuse ;  /* 0x0000001f43437c23 */ /* 0x100fe20008000890 */
[--C-:B------:R-:W-:Y:S01]  /*8ba0*/  FFMA R71, R71, UR31, -R144.reuse ;  /* 0x0000001f47477c23 */ /* 0x100fe20008000890 */
[----:B------:R-:W2:Y:S01]  /*8bb0*/  MUFU.EX2 R69, R69 ;  /* 0x0000004500457308 */ /* 0x000ea20000000800 */
[----:B-1----:R-:W-:Y:S01]  /*8bc0*/  @!P2 FMUL R68, R68, R68 ;  /* 0x000000444444a220 */ /* 0x002fe20000400000 */
[----:B------:R-:W-:Y:S01]  /*8bd0*/  FSETP.GEU.AND P2, PT, R76, -126, PT ;  /* 0xc2fc00004c00780b */ /* 0x000fe20003f4e000 */
[--C-:B---3--:R-:W-:Y:S01]  /*8be0*/  FFMA R30, R55, UR31, -R144.reuse ;  /* 0x0000001f371e7c23 */ /* 0x108fe20008000890 */
[--C-:B------:R-:W-:Y:S01]  /*8bf0*/  FFMA R75, R75, UR31, -R144.reuse ;  /* 0x0000001f4b4b7c23 */ /* 0x100fe20008000890 */
[----:B------:R-:W-:Y:S01]  /*8c00*/  FFMA R87, R87, UR31, -R144 ;  /* 0x0000001f57577c23 */ /* 0x000fe20008000890 */
[----:B------:R-:W-:Y:S01]  /*8c10*/  FADD R137, -R73, R8 ;  /* 0x0000000849897221 */ /* 0x000fe20000000100 */
[----:B------:R-:W-:Y:S01]  /*8c20*/  @!P6 FMUL R34, R34, 0.5 ;  /* 0x3f0000002222e820 */ /* 0x000fe20000400000 */
[----:B------:R-:W1:Y:S01]  /*8c30*/  MUFU.EX2 R72, R72 ;  /* 0x0000004800487308 */ /* 0x000e620000000800 */
[----:B----4-:R-:W-:Y:S01]  /*8c40*/  @!P3 FMUL R31, R31, R31 ;  /* 0x0000001f1f1fb220 */ /* 0x010fe20000400000 */
[----:B------:R-:W-:Y:S01]  /*8c50*/  FSETP.GEU.AND P3, PT, R84, -126, PT ;  /* 0xc2fc00005400780b */ /* 0x000fe20003f6e000 */
[----:B------:R-:W-:Y:S01]  /*8c60*/  FADD R8, R24, R41 ;  /* 0x0000002918087221 */ /* 0x000fe20000000000 */
[----:B------:R-:W-:Y:S01]  /*8c70*/  FADD R73, R32, R57 ;  /* 0x0000003920497221 */ /* 0x000fe20000000000 */
[----:B------:R-:W-:Y:S01]  /*8c80*/  FMUL R137, R137, UR31 ;  /* 0x0000001f89897c20 */ /* 0x000fe20008400000 */
[----:B------:R-:W-:Y:S01]  /*8c90*/  F2FP.F16.F32.PACK_AB R32, R25, R32 ;  /* 0x000000201920723e */ /* 0x000fe200000000ff */
[----:B------:R-:W-:Y:S01]  /*8ca0*/  @!P2 FMUL R76, R76, 0.5 ;  /* 0x3f0000004c4ca820 */ /* 0x000fe20000400000 */
[----:B------:R3:W4:Y:S01]  /*8cb0*/  MUFU.EX2 R35, R34 ;  /* 0x0000002200237308 */ /* 0x0007220000000800 */
[----:B--2---:R-:W-:Y:S01]  /*8cc0*/  @!P5 FMUL R69, R69, R69 ;  /* 0x000000454545d220 */ /* 0x004fe20000400000 */
[----:B------:R-:W-:-:S02]  /*8cd0*/  FSETP.GEU.AND P5, PT, R80, -126, PT ;  /* 0xc2fc00005000780b */ /* 0x000fc40003fae000 */
[----:B------:R-:W-:-:S03]  /*8ce0*/  F2FP.F16.F32.PACK_AB R24, R11, R24 ;  /* 0x000000180b18723e */ /* 0x000fc600000000ff */
[----:B------:R-:W-:Y:S01]  /*8cf0*/  @!P3 FMUL R84, R84, 0.5 ;  /* 0x3f0000005454b820 */ /* 0x000fe20000400000 */
[----:B------:R-:W2:Y:S01]  /*8d00*/  MUFU.EX2 R76, R76 ;  /* 0x0000004c004c7308 */ /* 0x000ea20000000800 */
[----:B-1----:R-:W-:Y:S01]  /*8d10*/  @!P4 FMUL R72, R72, R72 ;  /* 0x000000484848c220 */ /* 0x002fe20000400000 */
[----:B------:R-:W-:Y:S01]  /*8d20*/  FSETP.GEU.AND P4, PT, R38, -126, PT ;  /* 0xc2fc00002600780b */ /* 0x000fe20003f8e000 */
[----:B---3--:R-:W-:-:S04]  /*8d30*/  FFMA R34, R58, UR31, -R144 ;  /* 0x0000001f3a227c23 */ /* 0x008fc80008000890 */
[----:B------:R-:W-:Y:S01]  /*8d40*/  @!P5 FMUL R80, R80, 0.5 ;  /* 0x3f0000005050d820 */ /* 0x000fe20000400000 */
[----:B------:R-:W1:Y:S01]  /*8d50*/  MUFU.EX2 R84, R84 ;  /* 0x0000005400547308 */ /* 0x000e620000000800 */
[----:B----4-:R-:W-:Y:S01]  /*8d60*/  @!P6 FMUL R35, R35, R35 ;  /* 0x000000232323e220 */ /* 0x010fe20000400000 */
        /* <DEDUP_REMOVED lines=13> */
[----:B--2---:R-:W-:-:S04]  /*8e40*/  FFMA R38, R62, UR31, -R144 ;  /* 0x0000001f3e267c23 */ /* 0x004fc80008000890 */
[----:B------:R-:W-:Y:S01]  /*8e50*/  @!P3 FMUL R50, R50, 0.5 ;  /* 0x3f0000003232b820 */ /* 0x000fe20000400000 */
[----:B------:R2:W3:Y:S01]  /*8e60*/  MUFU.EX2 R43, R42 ;  /* 0x0000002a002b7308 */ /* 0x0004e20000000800 */
[----:B----4-:R-:W-:Y:S01]  /*8e70*/  @!P4 FMUL R39, R39, R39 ;  /* 0x000000272727c220 */ /* 0x010fe20000400000 */
[----:B------:R-:W-:-:S05]  /*8e80*/  FSETP.GEU.AND P4, PT, R140, -126, PT ;  /* 0xc2fc00008c00780b */ /* 0x000fca0003f8e000 */
[----:B------:R-:W-:Y:S01]  /*8e90*/  @!P5 FMUL R46, R46, 0.5 ;  /* 0x3f0000002e2ed820 */ /* 0x000fe20000400000 */
[----:B------:R4:W5:Y:S01]  /*8ea0*/  MUFU.EX2 R51, R50 ;  /* 0x0000003200337308 */ /* 0x0009620000000800 */
[----:B-1----:R-:W-:Y:S01]  /*8eb0*/  @!P6 FMUL R138, R138, R138 ;  /* 0x0000008a8a8ae220 */ /* 0x002fe20000400000 */
[----:B------:R-:W-:Y:S01]  /*8ec0*/  FSETP.GEU.AND P6, PT, R54, -126, PT ;  /* 0xc2fc00003600780b */ /* 0x000fe20003fce000 */
[----:B--2---:R-:W-:-:S04]  /*8ed0*/  FFMA R42, R78, UR31, -R144 ;  /* 0x0000001f4e2a7c23 */ /* 0x004fc80008000890 */
[----:B------:R-:W-:Y:S01]  /*8ee0*/  @!P4 FMUL R140, R140, 0.5 ;  /* 0x3f0000008c8cc820 */ /* 0x000fe20000400000 */
[----:B------:R1:W2:Y:S01]  /*8ef0*/  MUFU.EX2 R47, R46 ;  /* 0x0000002e002f7308 */ /* 0x0002a20000000800 */
[----:B---3--:R-:W-:Y:S01]  /*8f00*/  @!P2 FMUL R43, R43, R43 ;  /* 0x0000002b2b2ba220 */ /* 0x008fe20000400000 */
[----:B------:R-:W-:Y:S01]  /*8f10*/  FSETP.GEU.AND P2, PT, R142, -126, PT ;  /* 0xc2fc00008e00780b */ /* 0x000fe20003f4e000 */
[----:B----4-:R-:W-:-:S04]  /*8f20*/  FFMA R50, R83, UR31, -R144 ;  /* 0x0000001f53327c23 */ /* 0x010fc80008000890 */
[----:B------:R-:W-:Y:S01]  /*8f30*/  @!P6 FMUL R54, R54, 0.5 ;  /* 0x3f0000003636e820 */ /* 0x000fe20000400000 */
[----:B------:R-:W3:Y:S01]  /*8f40*/  MUFU.EX2 R140, R140 ;  /* 0x0000008c008c7308 */ /* 0x000ee20000000800 */
[----:B-----5:R-:W-:Y:S01]  /*8f50*/  @!P3 FMUL R51, R51, R51 ;  /* 0x000000333333b220 */ /* 0x020fe20000400000 */
[----:B------:R-:W-:Y:S01]  /*8f60*/  FSETP.GEU.AND P3, PT, R59, -126, PT ;  /* 0xc2fc00003b00780b */ /* 0x000fe20003f6e000 */
[----:B-1----:R-:W-:-:S04]  /*8f70*/  FFMA R46, R82, UR31, -R144 ;  /* 0x0000001f522e7c23 */ /* 0x002fc80008000890 */
[----:B------:R-:W-:Y:S01]  /*8f80*/  @!P2 FMUL R142, R142, 0.5 ;  /* 0x3f0000008e8ea820 */ /* 0x000fe20000400000 */
[----:B------:R1:W4:Y:S01]  /*8f90*/  MUFU.EX2 R55, R54 ;  /* 0x0000003600377308 */ /* 0x0003220000000800 */
[----:B--2---:R-:W-:Y:S01]  /*8fa0*/  @!P5 FMUL R47, R47, R47 ;  /* 0x0000002f2f2fd220 */ /* 0x004fe20000400000 */
[----:B------:R-:W-:-:S05]  /*8fb0*/  FSETP.GEU.AND P5, PT, R30, -126, PT ;  /* 0xc2fc00001e00780b */ /* 0x000fca0003fae000 */
[----:B------:R-:W-:Y:S01]  /*8fc0*/  @!P3 FMUL R59, R59, 0.5 ;  /* 0x3f0000003b3bb820 */ /* 0x000fe20000400000 */
[----:B------:R-:W2:Y:S01]  /*8fd0*/  MUFU.EX2 R142, R142 ;  /* 0x0000008e008e7308 */ /* 0x000ea20000000800 */
[----:B---3--:R-:W-:Y:S01]  /*8fe0*/  @!P4 FMUL R140, R140, R140 ;  /* 0x0000008c8c8cc220 */ /* 0x008fe20000400000 */
[----:B------:R-:W-:Y:S01]  /*8ff0*/  FSETP.GEU.AND P4, PT, R34, -126, PT ;  /* 0xc2fc00002200780b */ /* 0x000fe20003f8e000 */
[----:B-1----:R-:W-:-:S04]  /*9000*/  FFMA R54, R86, UR31, -R144 ;  /* 0x0000001f56367c23 */ /* 0x002fc80008000890 */
[----:B------:R-:W-:Y:S01]  /*9010*/  @!P5 FMUL R30, R30, 0.5 ;  /* 0x3f0000001e1ed820 */ /* 0x000fe20000400000 */
[----:B------:R-:W1:Y:S01]  /*9020*/  MUFU.EX2 R59, R59 ;  /* 0x0000003b003b7308 */ /* 0x000e620000000800 */
[----:B----4-:R-:W-:Y:S01]  /*9030*/  @!P6 FMUL R55, R55, R55 ;  /* 0x000000373737e220 */ /* 0x010fe20000400000 */
[----:B------:R-:W-:-:S05]  /*9040*/  FSETP.GEU.AND P6, PT, R63, -126, PT ;  /* 0xc2fc00003f00780b */ /* 0x000fca0003fce000 */
[----:B------:R-:W-:Y:S01]  /*9050*/  @!P4 FMUL R34, R34, 0.5 ;  /* 0x3f0000002222c820 */ /* 0x000fe20000400000 */
[----:B------:R3:W4:Y:S01]  /*9060*/  MUFU.EX2 R58, R30 ;  /* 0x0000001e003a7308 */ /* 0x0007220000000800 */
[----:B--2---:R-:W-:Y:S01]  /*9070*/  @!P2 FMUL R142, R142, R142 ;  /* 0x0000008e8e8ea220 */ /* 0x004fe20000400000 */
[----:B------:R-:W-:-:S05]  /*9080*/  FSETP.GEU.AND P2, PT, R38, -126, PT ;  /* 0xc2fc00002600780b */ /* 0x000fca0003f4e000 */
[----:B------:R-:W-:Y:S01]  /*9090*/  @!P6 FMUL R63, R63, 0.5 ;  /* 0x3f0000003f3fe820 */ /* 0x000fe20000400000 */
[----:B------:R2:W5:Y:S01]  /*90a0*/  MUFU.EX2 R62, R34 ;  /* 0x00000022003e7308 */ /* 0x0005620000000800 */
[----:B---3--:R-:W-:Y:S01]  /*90b0*/  FFMA R30, R66, UR31, -R144 ;  /* 0x0000001f421e7c23 */ /* 0x008fe20008000890 */
[----:B-1----:R-:W-:-:S05]  /*90c0*/  @!P3 FMUL R59, R59, R59 ;  /* 0x0000003b3b3bb220 */ /* 0x002fca0000400000 */
[----:B------:R-:W-:Y:S01]  /*90d0*/  @!P2 FMUL R38, R38, 0.5 ;  /* 0x3f0000002626a820 */ /* 0x000fe20000400000 */
[----:B------:R-:W1:Y:S01]  /*90e0*/  MUFU.EX2 R63, R63 ;  /* 0x0000003f003f7308 */ /* 0x000e620000000800 */
[----:B--2---:R-:W-:Y:S01]  /*90f0*/  FFMA R34, R70, UR31, -R144 ;  /* 0x0000001f46227c23 */ /* 0x004fe20008000890 */
[----:B----4-:R-:W-:Y:S01]  /*9100*/  @!P5 FMUL R58, R58, R58 ;  /* 0x0000003a3a3ad220 */ /* 0x010fe20000400000 */
[----:B------:R-:W-:-:S03]  /*9110*/  FSETP.GEU.AND P5, PT, R30, -126, PT ;  /* 0xc2fc00001e00780b */ /* 0x000fc60003fae000 */
[----:B------:R-:W-:Y:S02]  /*9120*/  FSETP.GEU.AND P3, PT, R34, -126, PT ;  /* 0xc2fc00002200780b */ /* 0x000fe40003f6e000 */
[----:B------:R2:W3:Y:S01]  /*9130*/  MUFU.EX2 R66, R38 ;  /* 0x0000002600427308 */ /* 0x0004e20000000800 */
[----:B-----5:R-:W-:Y:S01]  /*9140*/  @!P4 FMUL R62, R62, R62 ;  /* 0x0000003e3e3ec220 */ /* 0x020fe20000400000 */
[----:B------:R-:W-:-:S06]  /*9150*/  FSETP.GEU.AND P4, PT, R67, -126, PT ;  /* 0xc2fc00004300780b */ /* 0x000fcc0003f8e000 */
[----:B------:R-:W-:Y:S01]  /*9160*/  @!P5 FMUL R30, R30, 0.5 ;  /* 0x3f0000001e1ed820 */ /* 0x000fe20000400000 */
[----:B--2---:R-:W-:Y:S01]  /*9170*/  FFMA R38, R74, UR31, -R144 ;  /* 0x0000001f4a267c23 */ /* 0x004fe20008000890 */
[----:B-1----:R-:W-:Y:S01]  /*9180*/  @!P6 FMUL R63, R63, R63 ;  /* 0x0000003f3f3fe220 */ /* 0x002fe20000400000 */
[----:B------:R-:W-:Y:S01]  /*9190*/  @!P3 FMUL R34, R34, 0.5 ;  /* 0x3f0000002222b820 */ /* 0x000fe20000400000 */
[----:B------:R1:W2:Y:S02]  /*91a0*/  MUFU.EX2 R70, R30 ;  /* 0x0000001e00467308 */ /* 0x0002a40000000800 */
[----:B------:R-:W-:Y:S01]  /*91b0*/  FSETP.GEU.AND P6, PT, R38, -126, PT ;  /* 0xc2fc00002600780b */ /* 0x000fe20003fce000 */
[----:B------:R-:W-:Y:S01]  /*91c0*/  @!P4 FMUL R67, R67, 0.5 ;  /* 0x3f0000004343c820 */ /* 0x000fe20000400000 */
[----:B---3--:R-:W-:Y:S01]  /*91d0*/  @!P2 FMUL R66, R66, R66 ;  /* 0x000000424242a220 */ /* 0x008fe20000400000 */
[----:B------:R-:W-:-:S03]  /*91e0*/  FSETP.GEU.AND P2, PT, R71, -126, PT ;  /* 0xc2fc00004700780b */ /* 0x000fc60003f4e000 */
[----:B------:R3:W4:Y:S01]  /*91f0*/  MUFU.EX2 R74, R34 ;  /* 0x00000022004a7308 */ /* 0x0007220000000800 */
[----:B-1----:R-:W-:Y:S01]  /*9200*/  FADD R30, R36, R65 ;  /* 0x00000041241e7221 */ /* 0x002fe20000000000 */
[----:B------:R-:W-:-:S03]  /*9210*/  F2FP.F16.F32.PACK_AB R36, R33, R36 ;  /* 0x000000242124723e */ /* 0x000fc600000000ff */
[----:B------:R-:W-:Y:S01]  /*9220*/  FADD R77, R9, R30 ;  /* 0x0000001e094d7221 */ /* 0x000fe20000000000 */
[----:B------:R-:W-:Y:S01]  /*9230*/  FADD R9, R25, R60 ;  /* 0x0000003c19097221 */ /* 0x000fe20000000000 */
[----:B------:R-:W-:Y:S01]  /*9240*/  @!P6 FMUL R38, R38, 0.5 ;  /* 0x3f0000002626e820 */ /* 0x000fe20000400000 */
[----:B------:R-:W1:Y:S01]  /*9250*/  MUFU.EX2 R67, R67 ;  /* 0x0000004300437308 */ /* 0x000e620000000800 */
[----:B--2---:R-:W-:Y:S01]  /*9260*/  @!P5 FMUL R70, R70, R70 ;  /* 0x000000464646d220 */ /* 0x004fe20000400000 */
[----:B------:R-:W-:Y:S01]  /*9270*/  FSETP.GEU.AND P5, PT, R75, -126, PT ;  /* 0xc2fc00004b00780b */ /* 0x000fe20003fae000 */
[----:B------:R-:W-:Y:S01]  /*9280*/  @!P2 FMUL R71, R71, 0.5 ;  /* 0x3f0000004747a820 */ /* 0x000fe20000400000 */
[----:B---3--:R-:W-:Y:S01]  /*9290*/  FFMA R34, R79, UR31, -R144 ;  /* 0x0000001f4f227c23 */ /* 0x008fe20008000890 */
[----:B------:R-:W-:Y:S01]  /*92a0*/  FADD R30, R33, R20 ;  /* 0x00000014211e7221 */ /* 0x000fe20000000000 */
[----:B------:R-:W-:Y:S02]  /*92b0*/  F2FP.F16.F32.PACK_AB R33, R138, R43 ;  /* 0x0000002b8a21723e */ /* 0x000fe400000000ff */
[----:B------:R2:W3:Y:S01]  /*92c0*/  MUFU.EX2 R78, R38 ;  /* 0x00000026004e7308 */ /* 0x0004e20000000800 */
[----:B----4-:R-:W-:Y:S01]  /*92d0*/  @!P3 FMUL R74, R74, R74 ;  /* 0x0000004a4a4ab220 */ /* 0x010fe20000400000 */
[----:B------:R-:W-:-:S02]  /*92e0*/  FSETP.GEU.AND P3, PT, R46, -126, PT ;  /* 0xc2fc00002e00780b */ /* 0x000fc40003f6e000 */
[----:B------:R-:W-:-:S03]  /*92f0*/  F2FP.F16.F32.PACK_AB R25, R72, R69 ;  /* 0x000000454819723e */ /* 0x000fc600000000ff */
[----:B------:R-:W-:Y:S01]  /*9300*/  @!P5 FMUL R75, R75, 0.5 ;  /* 0x3f0000004b4bd820 */ /* 0x000fe20000400000 */
[----:B------:R-:W4:Y:S01]  /*9310*/  MUFU.EX2 R71, R71 ;  /* 0x0000004700477308 */ /* 0x000f220000000800 */
[----:B-1----:R-:W-:Y:S01]  /*9320*/  @!P4 FMUL R67, R67, R67 ;  /* 0x000000434343c220 */ /* 0x002fe20000400000 */
[----:B------:R-:W-:Y:S01]  /*9330*/  FSETP.GEU.AND P4, PT, R42, -126, PT ;  /* 0xc2fc00002a00780b */ /* 0x000fe20003f8e000 */
[----:B--2---:R-:W-:Y:S01]  /*9340*/  FADD R38, R8, R73 ;  /* 0x0000004908267221 */ /* 0x004fe20000000000 */
[----:B------:R-:W-:Y:S01]  /*9350*/  FADD R8, R11, R44 ;  /* 0x0000002c0b087221 */ /* 0x000fe20000000000 */
[----:B------:R-:W-:Y:S02]  /*9360*/  FADD R73, R14, R61 ;  /* 0x0000003d0e497221 */ /* 0x000fe40000000000 */
[----:B------:R-:W-:Y:S01]  /*9370*/  @!P3 FMUL R46, R46, 0.5 ;  /* 0x3f0000002e2eb820 */ /* 0x000fe20000400000 */
[----:B------:R1:W2:Y:S01]  /*9380*/  MUFU.EX2 R81, R75 ;  /* 0x0000004b00517308 */ /* 0x0002a20000000800 */
[----:B---3--:R-:W-:Y:S01]  /*9390*/  @!P6 FMUL R78, R78, R78 ;  /* 0x0000004e4e4ee220 */ /* 0x008fe20000400000 */
[----:B------:R-:W-:Y:S01]  /*93a0*/  FSETP.GEU.AND P6, PT, R50, -126, PT ;  /* 0xc2fc00003200780b */ /* 0x000fe20003fce000 */
[----:B------:R-:W-:-:S04]  /*93b0*/  FADD R38, R38, R77 ;  /* 0x0000004d26267221 */ /* 0x000fc80000000000 */
[----:B------:R-:W-:Y:S01]  /*93c0*/  @!P4 FMUL R42, R42, 0.5 ;  /* 0x3f0000002a2ac820 */ /* 0x000fe20000400000 */
[----:B------:R-:W3:Y:S01]  /*93d0*/  MUFU.EX2 R86, R46 ;  /* 0x0000002e00567308 */ /* 0x000ee20000000800 */
[----:B----4-:R-:W-:Y:S01]  /*93e0*/  @!P2 FMUL R71, R71, R71 ;  /* 0x000000474747a220 */ /* 0x010fe20000400000 */
[----:B------:R-:W-:Y:S01]  /*93f0*/  FSETP.GEU.AND P2, PT, R34, -126, PT ;  /* 0xc2fc00002200780b */ /* 0x000fe20003f4e000 */
[----:B-1----:R-:W-:-:S04]  /*9400*/  FADD R75, R40, R27 ;  /* 0x0000001b284b7221 */ /* 0x002fc80000000000 */
        /* <DEDUP_REMOVED lines=8> */
[----:B-1----:R-:W-:Y:S01]  /*9490*/  FADD R42, R8, R9 ;  /* 0x00000009082a7221 */ /* 0x002fe20000000000 */
[----:B------:R-:W-:Y:S01]  /*94a0*/  FADD R9, R15, R52 ;  /* 0x000000340f097221 */ /* 0x000fe20000000000 */
[----:B------:R-:W-:Y:S01]  /*94b0*/  FADD R8, R26, R45 ;  /* 0x0000002d1a087221 */ /* 0x000fe20000000000 */
[----:B------:R-:W-:Y:S01]  /*94c0*/  FADD R77, R51, R86 ;  /* 0x00000056334d7221 */ /* 0x000fe20000000000 */
[----:B------:R-:W-:Y:S01]  /*94d0*/  @!P5 FMUL R54, R54, 0.5 ;  /* 0x3f0000003636d820 */ /* 0x000fe20000400000 */
[----:B------:R1:W3:Y:S01]  /*94e0*/  MUFU.EX2 R83, R34 ;  /* 0x0000002200537308 */ /* 0x0002e20000000800 */
[----:B----4-:R-:W-:Y:S01]  /*94f0*/  @!P4 FMUL R82, R82, R82 ;  /* 0x000000525252c220 */ /* 0x010fe20000400000 */
[----:B------:R-:W-:Y:S01]  /*9500*/  FSETP.GEU.AND P4, PT, R10, -126, PT ;  /* 0xc2fc00000a00780b */ /* 0x000fe20003f8e000 */
[----:B------:R-:W-:Y:S01]  /*9510*/  FADD R79, R9, R30 ;  /* 0x0000001e094f7221 */ /* 0x000fe20000000000 */
[----:B------:R-:W-:Y:S01]  /*9520*/  FADD R46, R8, R73 ;  /* 0x00000049082e7221 */ /* 0x000fe20000000000 */
[----:B------:R-:W-:Y:S01]  /*9530*/  FADD R8, R13, R48 ;  /* 0x000000300d087221 */ /* 0x000fe20000000000 */
[----:B------:R-:W-:Y:S01]  /*9540*/  FADD R73, R29, R64 ;  /* 0x000000401d497221 */ /* 0x000fe20000000000 */
[----:B------:R-:W-:Y:S01]  /*9550*/  @!P3 FMUL R87, R87, 0.5 ;  /* 0x3f0000005757b820 */ /* 0x000fe20000400000 */
[----:B------:R-:W4:Y:S01]  /*9560*/  MUFU.EX2 R144, R54 ;  /* 0x0000003600907308 */ /* 0x000f220000000800 */
[----:B--2---:R-:W-:Y:S01]  /*9570*/  @!P6 FMUL R85, R85, R85 ;  /* 0x000000555555e220 */ /* 0x004fe20000400000 */
[----:B------:R-:W-:Y:S01]  /*9580*/  FSETP.GEU.AND P6, PT, R137, -126, PT ;  /* 0xc2fc00008900780b */ /* 0x000fe20003fce000 */
[----:B------:R-:W-:Y:S01]  /*9590*/  FADD R30, R21, R56 ;  /* 0x00000038151e7221 */ /* 0x000fe20000000000 */
[----:B------:R-:W-:Y:S01]  /*95a0*/  FADD R8, R8, R73 ;  /* 0x0000004908087221 */ /* 0x000fe20000000000 */
[----:B------:R-:W-:Y:S01]  /*95b0*/  FADD R9, R12, R53 ;  /* 0x000000350c097221 */ /* 0x000fe20000000000 */
[----:B-1----:R-:W-:Y:S01]  /*95c0*/  FADD R34, R37, R68 ;  /* 0x0000004425227221 */ /* 0x002fe20000000000 */
[----:B------:R-:W-:Y:S01]  /*95d0*/  FADD R75, R30, R75 ;  /* 0x0000004b1e4b7221 */ /* 0x000fe20000000000 */
[----:B------:R-:W1:Y:S01]  /*95e0*/  MUFU.EX2 R87, R87 ;  /* 0x0000005700577308 */ /* 0x000e620000000800 */
        /* <DEDUP_REMOVED lines=9> */
[----:B------:R-:W-:Y:S01]  /*9680*/  FADD R8, R72, R59 ;  /* 0x0000003b48087221 */ /* 0x000fe20000000000 */
[----:B------:R-:W-:Y:S01]  /*9690*/  FADD R73, R138, R81 ;  /* 0x000000518a497221 */ /* 0x000fe20000000000 */
[----:B------:R-:W-:Y:S01]  /*96a0*/  FADD R34, R80, R67 ;  /* 0x0000004350227221 */ /* 0x000fe20000000000 */
[----:B------:R-:W-:Y:S01]  /*96b0*/  FADD R79, R142, R85 ;  /* 0x000000558e4f7221 */ /* 0x000fe20000000000 */
[----:B---3--:R-:W-:Y:S01]  /*96c0*/  @!P2 FMUL R83, R83, R83 ;  /* 0x000000535353a220 */ /* 0x008fe20000400000 */
[----:B----4-:R-:W-:Y:S01]  /*96d0*/  @!P5 FMUL R144, R144, R144 ;  /* 0x000000909090d220 */ /* 0x010fe20000400000 */
[----:B------:R-:W-:Y:S01]  /*96e0*/  FADD R9, R46, R9 ;  /* 0x000000092e097221 */ /* 0x000fe20000000000 */
[----:B-1----:R-:W-:Y:S01]  /*96f0*/  @!P3 FMUL R87, R87, R87 ;  /* 0x000000575757b220 */ /* 0x002fe20000400000 */
[----:B------:R-:W-:Y:S01]  /*9700*/  FADD R141, R30, R77 ;  /* 0x0000004d1e8d7221 */ /* 0x000fe20000000000 */
[----:B------:R-:W-:Y:S01]  /*9710*/  FADD R54, R8, R73 ;  /* 0x0000004908367221 */ /* 0x000fe20000000000 */
[----:B------:R-:W-:Y:S01]  /*9720*/  FADD R143, R34, R79 ;  /* 0x0000004f228f7221 */ /* 0x000fe20000000000 */
[----:B------:R-:W1:Y:S01]  /*9730*/  MUFU.EX2 R137, R137 ;  /* 0x0000008900897308 */ /* 0x000e620000000800 */
[----:B------:R-:W-:Y:S01]  /*9740*/  FADD R8, R31, R66 ;  /* 0x000000421f087221 */ /* 0x000fe20000000000 */
[----:B------:R-:W-:Y:S01]  /*9750*/  FADD R73, R47, R82 ;  /* 0x000000522f497221 */ /* 0x000fe20000000000 */
[----:B------:R-:W-:Y:S01]  /*9760*/  FADD R34, R39, R74 ;  /* 0x0000004a27227221 */ /* 0x000fe20000000000 */
        /* <DEDUP_REMOVED lines=64> */
[----:B------:R-:W-:Y:S01]  /*9b70*/  F2FP.F16.F32.PACK_AB R30, R21, R12 ;  /* 0x0000000c151e723e */ /* 0x000fe200000000ff */
[----:B------:R-:W-:Y:S01]  /*9b80*/  FMUL R91, R91, R137 ;  /* 0x000000895b5b7220 */ /* 0x000fe20000400000 */
[----:B------:R-:W-:Y:S01]  /*9b90*/  F2FP.F16.F32.PACK_AB R48, R60, R57 ;  /* 0x000000393c30723e */ /* 0x000fe200000000ff */
[----:B------:R-:W-:Y:S01]  /*9ba0*/  FMUL R94, R94, R137 ;  /* 0x000000895e5e7220 */ /* 0x000fe20000400000 */
[----:B------:R-:W-:Y:S01]  /*9bb0*/  F2FP.F16.F32.PACK_AB R50, R64, R61 ;  /* 0x0000003d4032723e */ /* 0x000fe200000000ff */
        /* <DEDUP_REMOVED lines=30> */
[----:B-12---:R-:W-:Y:S06]  /*9da0*/  @!P0 BRA `(.L_x_41) ;  /* 0x0000000000048947 */ /* 0x006fec0003800000 */
[----:B------:R-:W-:Y:S01]  /*9db0*/  BPT.TRAP 0x1 ;  /* 0x000000040000795c */ /* 0x000fe20000300000 */
.L_x_41:
[----:B------:R-:W-:Y:S05]  /*9dc0*/  @P2 BRA `(.L_x_42) ;  /* 0x0000000000082947 */ /* 0x000fea0003800000 */
[----:B------:R-:W1:Y:S02]  /*9dd0*/  SYNCS.PHASECHK.TRANS64.TRYWAIT P2, [UR6+0x28400], R8 ;  /* 0x02840008ff0075a7 */ /* 0x000e640008040146 */
[----:B-1----:R-:W-:Y:S05]  /*9de0*/  @!P2 BRA `(.L_x_43) ;  /* 0x0000003c0080a947 */ /* 0x002fea0003800000 */
.L_x_42:
        /* <DEDUP_REMOVED lines=44> */
.L_x_44:
[----:B------:R-:W-:-:S04]  /*a0b0*/  ULEA UR6, UR30, UR39, 0x3 ;  /* 0x000000271e067291 */ /* 0x000fc8000f8e183f */
[----:B------:R-:W-:-:S04]  /*a0c0*/  UIADD3 UR6, UR6, 0x28428, URZ ;  /* 0x0002842806067890 */ /* 0x000fc8000fffe03f */
[----:B------:R-:W-:-:S09]  /*a0d0*/  UPRMT UR6, URZ, 0x654, UR6 ;  /* 0x000006543f067896 */ /* 0x000fd20008000006 */
[----:B------:R-:W-:Y:S01]  /*a0e0*/  SYNCS.ARRIVE.TRANS64.RED.A1T0 RZ, [UR6], RZ ;  /* 0x000000ffffff79a7 */ /* 0x000fe20008100406 */
[----:B------:R-:W-:Y:S05]  /*a0f0*/  @P1 BRA `(.L_x_45) ;  /* 0x0000000000041947 */ /* 0x000fea0003800000 */
[----:B------:R-:W-:Y:S01]  /*a100*/  BPT.TRAP 0x1 ;  /* 0x000000040000795c */ /* 0x000fe20000300000 */
.L_x_45:
[----:B------:R-:W-:-:S04]  /*a110*/  UIADD3 UR30, UR30, 0x1, URZ ;  /* 0x000000011e1e7890 */ /* 0x000fc8000fffe03f */
[----:B------:R-:W-:-:S04]  /*a120*/  UISETP.NE.AND UP0, UPT, UR30, 0x5, UPT ;  /* 0x000000051e00788c */ /* 0x000fc8000bf05270 */
[----:B------:R-:W-:Y:S01]  /*a130*/  USEL UR30, UR30, URZ, UP0 ;  /* 0x0000003f1e1e7287 */ /* 0x000fe20008000000 */
[----:B------:R-:W-:Y:S11]  /*a140*/  @!P0 BRA `(.L_x_46) ;  /* 0x0000000000048947 */ /* 0x000ff60003800000 */
[----:B------:R-:W-:Y:S01]  /*a150*/  BPT.TRAP 0x1 ;  /* 0x000000040000795c */ /* 0x000fe20000300000 */
.L_x_46:
[----:B------:R-:W-:-:S04]  /*a160*/  ULEA UR6, UR30, UR39, 0x3 ;  /* 0x000000271e067291 */ /* 0x000fc8000f8e183f */
[----:B------:R-:W-:-:S04]  /*a170*/  UIADD3 UR6, UR6, 0x28428, URZ ;  /* 0x0002842806067890 */ /* 0x000fc8000fffe03f */
[----:B------:R-:W-:-:S09]  /*a180*/  UPRMT UR6, URZ, 0x654, UR6 ;  /* 0x000006543f067896 */ /* 0x000fd20008000006 */
[----:B------:R-:W-:Y:S01]  /*a190*/  SYNCS.ARRIVE.TRANS64.RED.A1T0 RZ, [UR6], RZ ;  /* 0x000000ffffff79a7 */ /* 0x000fe20008100406 */
[----:B------:R-:W-:Y:S05]  /*a1a0*/  @P1 BRA `(.L_x_47) ;  /* 0x0000000000041947 */ /* 0x000fea0003800000 */
[----:B------:R-:W-:Y:S01]  /*a1b0*/  BPT.TRAP 0x1 ;  /* 0x000000040000795c */ /* 0x000fe20000300000 */
.L_x_47:
[----:B------:R-:W-:Y:S01]  /*a1c0*/  UIADD3 UR10, UR10, 0x1, URZ ;  /* 0x000000010a0a7890 */ /* 0x000fe2000fffe03f */
[C---:B------:R-:W-:Y:S01]  /*a1d0*/  ISETP.GT.AND P2, PT, R7.reuse, 0x1, PT ;  /* 0x000000010700780c */ /* 0x040fe20003f44270 */
[----:B------:R-:W-:Y:S01]  /*a1e0*/  UIADD3 UR30, UR30, 0x1, URZ ;  /* 0x000000011e1e7890 */ /* 0x000fe2000fffe03f */
[----:B------:R-:W-:Y:S01]  /*a1f0*/  VIADD R7, R7, 0xffffffff ;  /* 0xffffffff07077836 */ /* 0x000fe20000000000 */
[----:B------:R-:W-:Y:S01]  /*a200*/  UISETP.NE.AND UP1, UPT, UR10, 0x5, UPT ;  /* 0x000000050a00788c */ /* 0x000fe2000bf25270 */
[----:B------:R-:W-:Y:S01]  /*a210*/  IADD3 R5, R5, 0x80, RZ ;  /* 0x0000008005057810 */ /* 0x000fe20007ffe0ff */
[----:B------:R-:W-:Y:S01]  /*a220*/  UISETP.NE.AND UP0, UPT, UR30, 0x5, UPT ;  /* 0x000000051e00788c */ /* 0x000fe2000bf05270 */
[----:B-1----:R-:W-:Y:S01]  /*a230*/  IMAD.MOV.U32 R9, RZ, RZ, R4 ;  /* 0x000000ffff097224 */ /* 0x002fe200078e0004 */
[----:B------:R-:W-:Y:S01]  /*a240*/  USEL UR6, URZ, 0x1, UP1 ;  /* 0x000000013f067887 */ /* 0x000fe20008800000 */
[----:B------:R-:W-:Y:S01]  /*a250*/  MOV R8, R6 ;  /* 0x0000000600087202 */ /* 0x000fe20000000f00 */
[----:B------:R-:W-:-:S02]  /*a260*/  USEL UR30, UR30, URZ, UP0 ;  /* 0x0000003f1e1e7287 */ /* 0x000fc40008000000 */
[----:B------:R-:W-:Y:S02]  /*a270*/  USEL UR38, UR10, URZ, UP1 ;  /* 0x0000003f0a267287 */ /* 0x000fe40008800000 */
[----:B------:R-:W-:Y:S01]  /*a280*/  LOP3.LUT R19, R19, UR6, RZ, 0x3c, !PT ;  /* 0x0000000613137c12 */ /* 0x000fe2000f8e3cff */
[----:B------:R-:W-:Y:S09]  /*a290*/  @P2 BRA `(.L_x_48) ;  /* 0xffffffc800e02947 */ /* 0x000ff2000383ffff */
.L_x_37:
[----:B------:R-:W-:-:S04]  /*a2a0*/  ULOP3.LUT UR4, UR47, 0x1, URZ, 0xfc, !UPT ;  /* 0x000000012f047892 */ /* 0x000fc8000f8efc3f */
[----:B------:R-:W-:-:S06]  /*a2b0*/  UISETP.NE.AND UP0, UPT, UR4, 0x3, UPT ;  /* 0x000000030400788c */ /* 0x000fcc000bf05270 */
[----:B------:R-:W-:-:S13]  /*a2c0*/  PLOP3.LUT P2, PT, PT, PT, UP0, 0x80, 0x0 ;  /* 0x000000000000781c */ /* 0x000fda0003f4f008 */
[----:B------:R-:W-:Y:S05]  /*a2d0*/  @!P2 BRA `(.L_x_49) ;  /* 0x000000000004a947 */ /* 0x000fea0003800000 */
[----:B------:R-:W-:Y:S01]  /*a2e0*/  BPT.TRAP 0x1 ;  /* 0x000000040000795c */ /* 0x000fe20000300000 */
.L_x_49:
[----:B------:R-:W-:Y:S02]  /*a2f0*/  UISETP.GT.U32.AND UP0, UPT, UR47, 0x1, UPT ;  /* 0x000000012f00788c */ /* 0x000fe4000bf04070 */
[----:B------:R-:W-:-:S04]  /*a300*/  ULEA UR4, UR44, UR39, 0x3 ;  /* 0x000000272c047291 */ /* 0x000fc8000f8e183f */
[----:B------:R-:W-:Y:S01]  /*a310*/  UIADD3 UR4, UR4, 0x28460, URZ ;  /* 0x0002846004047890 */ /* 0x000fe2000fffe03f */
[----:B------:R-:W-:-:S03]  /*a320*/  PLOP3.LUT P2, PT, PT, PT, UP0, 0x80, 0x0 ;  /* 0x000000000000781c */ /* 0x000fc60003f4f008 */
[----:B------:R-:W-:-:S09]  /*a330*/  UPRMT UR4, URZ, 0x654, UR4 ;  /* 0x000006543f047896 */ /* 0x000fd20008000004 */
[----:B------:R-:W-:Y:S01]  /*a340*/  SYNCS.ARRIVE.TRANS64.RED.A1T0 RZ, [UR4], RZ ;  /* 0x000000ffffff79a7 */ /* 0x000fe20008100404 */
[----:B------:R-:W-:Y:S05]  /*a350*/  @P2 BRA `(.L_x_50) ;  /* 0x0000000000042947 */ /* 0x000fea0003800000 */
[----:B------:R-:W-:Y:S01]  /*a360*/  BPT.TRAP 0x1 ;  /* 0x000000040000795c */ /* 0x000fe20000300000 */
.L_x_50:
[----:B------:R-:W-:Y:S05]  /*a370*/  @!P0 BRA `(.L_x_51) ;  /* 0x0000000000048947 */ /* 0x000fea0003800000 */
[----:B------:R-:W-:Y:S01]  /*a380*/  BPT.TRAP 0x1 ;  /* 0x000000040000795c */ /* 0x000fe20000300000 */
.L_x_51:
[----:B------:R-:W-:-:S04]  /*a390*/  ULEA UR30, UR30, UR39, 0x3 ;  /* 0x000000271e1e7291 */ /* 0x000fc8000f8e183f */
[----:B------:R-:W-:-:S04]  /*a3a0*/  UIADD3 UR30, UR30, 0x28428, URZ ;  /* 0x000284281e1e7890 */ /* 0x000fc8000fffe03f */
[----:B------:R-:W-:-:S09]  /*a3b0*/  UPRMT UR30, URZ, 0x654, UR30 ;  /* 0x000006543f1e7896 */ /* 0x000fd2000800001e */
[----:B------:R-:W-:Y:S01]  /*a3c0*/  SYNCS.ARRIVE.TRANS64.RED.A1T0 RZ, [UR30], RZ ;  /* 0x000000ffffff79a7 */ /* 0x000fe2000810041e */
[----:B------:R-:W-:Y:S05]  /*a3d0*/  @P1 BRA `(.L_x_52) ;  /* 0x0000000000041947 */ /* 0x000fea0003800000 */
[----:B------:R-:W-:Y:S01]  /*a3e0*/  BPT.TRAP 0x1 ;  /* 0x000000040000795c */ /* 0x000fe20000300000 */
.L_x_52:
[----:B------:R-:W1:Y:S01]  /*a3f0*/  SHFL.BFLY PT, R8, R3, 0x1, 0x1f ;  /* 0x0c201f0003087f89 */ /* 0x000e6200000e0000 */
[----:B------:R-:W-:Y:S01]  /*a400*/  BSSY B0, `(.L_x_53) ;  /* 0x0000023000007945 */ /* 0x000fe20003800000 */
[----:B------:R-:W-:Y:S01]  /*a410*/  MOV R10, 0x3f800000 ;  /* 0x3f800000000a7802 */ /* 0x000fe20000000f00 */
[----:B------:R-:W-:Y:S01]  /*a420*/  IMAD.MOV.U32 R9, RZ, RZ, 0x3f800000 ;  /* 0x3f800000ff097424 */ /* 0x000fe200078e00ff */
[----:B------:R-:W2:Y:S01]  /*a430*/  SHFL.BFLY PT, R5, R0, 0x1, 0x1f ;  /* 0x0c201f0000057f89 */ /* 0x000ea200000e0000 */
[----:B------:R-:W-:Y:S01]  /*a440*/  MOV R11, 0x7f800000 ;  /* 0x7f800000000b7802 */ /* 0x000fe20000000f00 */
[----:B-1----:R-:W-:Y:S01]  /*a450*/  FADD R8, R8, R3 ;  /* 0x0000000308087221 */ /* 0x002fe20000000000 */
[----:B--2---:R-:W-:-:S04]  /*a460*/  FADD R15, R5, R0 ;  /* 0x00000000050f7221 */ /* 0x004fc80000000000 */
[----:B------:R-:W1:Y:S04]  /*a470*/  SHFL.BFLY PT, R7, R8, 0x2, 0x1f ;  /* 0x0c401f0008077f89 */ /* 0x000e6800000e0000 */
[----:B------:R-:W2:Y:S01]  /*a480*/  SHFL.BFLY PT, R20, R15, 0x2, 0x1f ;  /* 0x0c401f000f147f89 */ /* 0x000ea200000e0000 */
[C---:B-1----:R-:W-:Y:S01]  /*a490*/  FSETP.NE.AND P0, PT, R8.reuse, -R7, PT ;  /* 0x800000070800720b */ /* 0x042fe20003f05000 */
[----:B------:R-:W-:Y:S01]  /*a4a0*/  FADD R3, R8, R7 ;  /* 0x0000000708037221 */ /* 0x000fe20000000000 */
[----:B------:R-:W-:Y:S02]  /*a4b0*/  IMAD.MOV.U32 R7, RZ, RZ, 0x7f800000 ;  /* 0x7f800000ff077424 */ /* 0x000fe400078e00ff */
[----:B--2---:R-:W-:-:S09]  /*a4c0*/  FADD R5, R15, R20 ;  /* 0x000000140f057221 */ /* 0x004fd20000000000 */
[----:B------:R-:W-:Y:S05]  /*a4d0*/  @!P0 BRA `(.L_x_54) ;  /* 0x0000000000548947 */ /* 0x000fea0003800000 */
[----:B------:R-:W-:Y:S01]  /*a4e0*/  VIADD R0, R3, 0x1800000 ;  /* 0x0180000003007836 */ /* 0x000fe20000000000 */
[----:B------:R-:W-:Y:S04]  /*a4f0*/  BSSY B1, `(.L_x_55) ;  /* 0x000000c000017945 */ /* 0x000fe80003800000 */
[----:B------:R-:W-:-:S04]  /*a500*/  LOP3.LUT R0, R0, 0x7f800000, RZ, 0xc0, !PT ;  /* 0x7f80000000007812 */ /* 0x000fc800078ec0ff */
[----:B------:R-:W-:-:S13]  /*a510*/  ISETP.GT.U32.AND P0, PT, R0, 0x1ffffff, PT ;  /* 0x01ffffff0000780c */ /* 0x000fda0003f04070 */
[----:B------:R-:W-:Y:S05]  /*a520*/  @P0 BRA `(.L_x_56) ;  /* 0x0000000000100947 */ /* 0x000fea0003800000 */
[----:B------:R-:W-:-:S07]  /*a530*/  MOV R14, 0xa550 ;  /* 0x0000a550000e7802 */ /* 0x000fce0000000f00 */
[----:B------:R-:W-:Y:S05]  /*a540*/  CALL.REL.NOINC `($__internal_0_$__cuda_sm20_rcp_rn_f32_slowpath) ;  /* 0x0000003800b87944 */ /* 0x000fea0003c00000 */
[----:B------:R-:W-:Y:S01]  /*a550*/  MOV R9, R0 ;  /* 0x0000000000097202 */ /* 0x000fe20000000f00 */
[----:B------:R-:W-:Y:S06]  /*a560*/  BRA `(.L_x_57) ;  /* 0x0000000000107947 */ /* 0x000fec0003800000 */
.L_x_56:
[----:B------:R-:W1:Y:S02]  /*a570*/  MUFU.RCP R0, R3 ;  /* 0x0000000300007308 */ /* 0x000e640000001000 */
[----:B-1----:R-:W-:-:S04]  /*a580*/  FFMA R8, R3, R0, -1 ;  /* 0xbf80000003087423 */ /* 0x002fc80000000000 */
[----:B------:R-:W-:-:S04]  /*a590*/  FADD.FTZ R9, -R8, -RZ ;  /* 0x800000ff08097221 */ /* 0x000fc80000010100 */
[----:B------:R-:W-:-:S07]  /*a5a0*/  FFMA R9, R0, R9, R0 ;  /* 0x0000000900097223 */ /* 0x000fce0000000000 */
.L_x_57:
[----:B------:R-:W-:Y:S05]  /*a5b0*/  BSYNC B1 ;  /* 0x0000000000017941 */ /* 0x000fea0003800000 */
.L_x_55:
[----:B------:R-:W-:Y:S01]  /*a5c0*/  FSETP.GEU.AND P0, PT, |R3|, 1.175494350822287508e-38, PT ;  /* 0x008000000300780b */ /* 0x000fe20003f0e200 */
[----:B------:R-:W-:-:S12]  /*a5d0*/  ULDC UR4, c[0x0][0x600] ;  /* 0x0001800000047ab9 */ /* 0x000fd80000000800 */
[----:B------:R-:W-:-:S04]  /*a5e0*/  @!P0 FMUL R3, R3, 16777216 ;  /* 0x4b80000003038820 */ /* 0x000fc80000400000 */
[----:B------:R-:W1:Y:S02]  /*a5f0*/  MUFU.LG2 R0, R3 ;  /* 0x0000000300007308 */ /* 0x000e640000000c00 */
[----:B-1----:R-:W-:-:S04]  /*a600*/  @!P0 FADD R0, R0, -24 ;  /* 0xc1c0000000008421 */ /* 0x002fc80000000000 */
[----:B------:R-:W-:-:S04]  /*a610*/  FMUL R11, R0, 0.69314718246459960938 ;  /* 0x3f317218000b7820 */ /* 0x000fc80000400000 */
[----:B------:R-:W-:-:S07]  /*a620*/  FFMA R11, R4, UR4, R11 ;  /* 0x00000004040b7c23 */ /* 0x000fce000800000b */
.L_x_54:
[----:B------:R-:W-:Y:S05]  /*a630*/  BSYNC B0 ;  /* 0x0000000000007941 */ /* 0x000fea0003800000 */
.L_x_53:
[----:B------:R-:W-:Y:S01]  /*a640*/  FSETP.NE.AND P0, PT, R15, -R20, PT ;  /* 0x800000140f00720b */ /* 0x000fe20003f05000 */
[----:B------:R-:W-:Y:S01]  /*a650*/  ULDC UR4, c[0x0][0x608] ;  /* 0x0001820000047ab9 */ /* 0x000fe20000000800 */
[----:B------:R-:W-:Y:S01]  /*a660*/  BSSY B0, `(.L_x_58) ;  /* 0x0000031000007945 */ /* 0x000fe20003800000 */
[----:B------:R-:W-:-:S04]  /*a670*/  FMUL R9, R9, UR4 ;  /* 0x0000000409097c20 */ /* 0x000fc80008400000 */
        /* <DEDUP_REMOVED lines=24> */
[----:B------:R-:W-:Y:S06]  /*a800*/  @!P0 BRA `(.L_x_59) ;  /* 0x0000000000588947 */ /* 0x000fec0003800000 */
[----:B------:R-:W-:Y:S01]  /*a810*/  VIADD R0, R5, 0x1800000 ;  /* 0x0180000005007836 */ /* 0x000fe20000000000 */
[----:B------:R-:W-:Y:S04]  /*a820*/  BSSY B1, `(.L_x_60) ;  /* 0x000000d000017945 */ /* 0x000fe80003800000 */
[----:B------:R-:W-:-:S04]  /*a830*/  LOP3.LUT R0, R0, 0x7f800000, RZ, 0xc0, !PT ;  /* 0x7f80000000007812 */ /* 0x000fc800078ec0ff */
[----:B------:R-:W-:-:S13]  /*a840*/  ISETP.GT.U32.AND P0, PT, R0, 0x1ffffff, PT ;  /* 0x01ffffff0000780c */ /* 0x000fda0003f04070 */
[----:B------:R-:W-:Y:S05]  /*a850*/  @P0 BRA `(.L_x_61) ;  /* 0x0000000000140947 */ /* 0x000fea0003800000 */
[----:B------:R-:W-:Y:S02]  /*a860*/  MOV R3, R5 ;  /* 0x0000000500037202 */ /* 0x000fe40000000f00 */
[----:B------:R-:W-:-:S07]  /*a870*/  MOV R14, 0xa890 ;  /* 0x0000a890000e7802 */ /* 0x000fce0000000f00 */
[----:B------:R-:W-:Y:S05]  /*a880*/  CALL.REL.NOINC `($__internal_0_$__cuda_sm20_rcp_rn_f32_slowpath) ;  /* 0x0000003400e87944 */ /* 0x000fea0003c00000 */
[----:B------:R-:W-:Y:S01]  /*a890*/  IMAD.MOV.U32 R10, RZ, RZ, R0 ;  /* 0x000000ffff0a7224 */ /* 0x000fe200078e0000 */
[----:B------:R-:W-:Y:S06]  /*a8a0*/  BRA `(.L_x_62) ;  /* 0x0000000000107947 */ /* 0x000fec0003800000 */
.L_x_61:
[----:B------:R-:W1:Y:S02]  /*a8b0*/  MUFU.RCP R10, R5 ;  /* 0x00000005000a7308 */ /* 0x000e640000001000 */
[----:B-1----:R-:W-:-:S04]  /*a8c0*/  FFMA R0, R5, R10, -1 ;  /* 0xbf80000005007423 */ /* 0x002fc8000000000a */
[----:B------:R-:W-:-:S04]  /*a8d0*/  FADD.FTZ R3, -R0, -RZ ;  /* 0x800000ff00037221 */ /* 0x000fc80000010100 */
[----:B------:R-:W-:-:S07]  /*a8e0*/  FFMA R10, R10, R3, R10 ;  /* 0x000000030a0a7223 */ /* 0x000fce000000000a */
.L_x_62:
[----:B------:R-:W-:Y:S05]  /*a8f0*/  BSYNC B1 ;  /* 0x0000000000017941 */ /* 0x000fea0003800000 */
.L_x_60:
[----:B------:R-:W-:Y:S01]  /*a900*/  FSETP.GEU.AND P0, PT, |R5|, 1.175494350822287508e-38, PT ;  /* 0x008000000500780b */ /* 0x000fe20003f0e200 */
[----:B------:R-:W-:-:S12]  /*a910*/  ULDC UR4, c[0x0][0x600] ;  /* 0x0001800000047ab9 */ /* 0x000fd80000000800 */
[----:B------:R-:W-:-:S04]  /*a920*/  @!P0 FMUL R5, R5, 16777216 ;  /* 0x4b80000005058820 */ /* 0x000fc80000400000 */
[----:B------:R-:W1:Y:S02]  /*a930*/  MUFU.LG2 R0, R5 ;  /* 0x0000000500007308 */ /* 0x000e640000000c00 */
[----:B-1----:R-:W-:-:S04]  /*a940*/  @!P0 FADD R0, R0, -24 ;  /* 0xc1c0000000008421 */ /* 0x002fc80000000000 */
[----:B------:R-:W-:-:S04]  /*a950*/  FMUL R7, R0, 0.69314718246459960938 ;  /* 0x3f31721800077820 */ /* 0x000fc80000400000 */
[----:B------:R-:W-:-:S07]  /*a960*/  FFMA R7, R6, UR4, R7 ;  /* 0x0000000406077c23 */ /* 0x000fce0008000007 */
.L_x_59:
[----:B------:R-:W-:Y:S05]  /*a970*/  BSYNC B0 ;  /* 0x0000000000007941 */ /* 0x000fea0003800000 */
.L_x_58:
[----:B------:R-:W-:Y:S01]  /*a980*/  SHF.L.U32 R0, R22, 0x1f, RZ ;  /* 0x0000001f16007819 */ /* 0x000fe200000006ff */
[----:B------:R-:W-:Y:S01]  /*a990*/  UISETP.NE.AND UP0, UPT, UR49, 0x1, UPT ;  /* 0x000000013100788c */ /* 0x000fe2000bf05270 */
[----:B------:R-:W-:Y:S01]  /*a9a0*/  LOP3.LUT P0, RZ, R2, 0x3, RZ, 0xc0, !PT ;  /* 0x0000000302ff7812 */ /* 0x000fe2000780c0ff */
[----:B------:R-:W-:Y:S01]  /*a9b0*/  UISETP.NE.AND UP1, UPT, UR49, 0x2, UPT ;  /* 0x000000023100788c */ /* 0x000fe2000bf25270 */
[----:B------:R-:W1:Y:S01]  /*a9c0*/  SYNCS.PHASECHK.TRANS64.TRYWAIT P1, [UR28+0x8], R0 ;  /* 0x00000800ff0075a7 */ /* 0x000e62000802015c */
[----:B------:R-:W-:Y:S02]  /*a9d0*/  ULDC UR4, c[0x0][0x608] ;  /* 0x0001820000047ab9 */ /* 0x000fe40000000800 */
[----:B------:R-:W-:-:S05]  /*a9e0*/  FMUL R10, R10, UR4 ;  /* 0x000000040a0a7c20 */ /* 0x000fca0008400000 */
[----:B------:R-:W-:Y:S02]  /*a9f0*/  @!UP0 ULOP3.LUT UP2, URZ, UR44, 0x2, URZ, 0xc0, !UPT ;  /* 0x000000022c3f8892 */ /* 0x000fe4000f84c03f */
[----:B------:R-:W-:Y:S02]  /*aa00*/  @!UP0 ULOP3.LUT UR44, UR44, 0x1, URZ, 0xc0, !UPT ;  /* 0x000000012c2c8892 */ /* 0x000fe4000f8ec03f */
[----:B------:R-:W-:Y:S02]  /*aa10*/  @!UP0 USEL UR5, URZ, 0x1, UP2 ;  /* 0x000000013f058887 */ /* 0x000fe40009000000 */
[----:B------:R-:W-:Y:S02]  /*aa20*/  @!UP1 UIADD3 UR6, UR44, 0x1, URZ ;  /* 0x000000012c069890 */ /* 0x000fe4000fffe03f */
[----:B------:R-:W-:Y:S02]  /*aa30*/  @!UP0 ULOP3.LUT UR37, UR37, UR5, URZ, 0x3c, !UPT ;  /* 0x0000000525258292 */ /* 0x000fe4000f8e3c3f */
[----:B------:R-:W-:-:S02]  /*aa40*/  @!UP1 UISETP.GT.U32.AND UP2, UPT, UR6, 0x1, UPT ;  /* 0x000000010600988c */ /* 0x000fc4000bf44070 */
[----:B------:R-:W-:Y:S02]  /*aa50*/  @!UP1 ULOP3.LUT UR44, UR44, 0x1, URZ, 0xc, !UPT ;  /* 0x000000012c2c9892 */ /* 0x000fe4000f8e0c3f */
[----:B------:R-:W-:-:S04]  /*aa60*/  @!UP1 USEL UR5, URZ, 0x1, !UP2 ;  /* 0x000000013f059887 */ /* 0x000fc8000d000000 */
[----:B------:R-:W-:Y:S01]  /*aa70*/  @!UP1 ULOP3.LUT UR37, UR37, UR5, URZ, 0x3c, !UPT ;  /* 0x0000000525259292 */ /* 0x000fe2000f8e3c3f */
[----:B-1----:R-:W-:Y:S11]  /*aa80*/  @!P1 BRA `(.L_x_63) ;  /* 0x0000003000709947 */ /* 0x002ff60003800000 */
.L_x_130:
[----:B------:R-:W-:Y:S04]  /*aa90*/  BSSY B0, `(.L_x_64) ;  /* 0x000001b000007945 */ /* 0x000fe80003800000 */
[----:B------:R-:W-:Y:S05]  /*aaa0*/  @P0 BRA `(.L_x_65) ;  /* 0x0000000000640947 */ /* 0x000fea0003800000 */
[----:B------:R-:W2:Y:S01]  /*aab0*/  LDC.64 R8, c[0x0][0x688] ;  /* 0x0001a200ff087b82 */ /* 0x000ea20000000a00 */
[----:B-1----:R-:W-:Y:S01]  /*aac0*/  LOP3.LUT R0, R2, 0x60, RZ, 0xc0, !PT ;  /* 0x0000006002007812 */ /* 0x002fe200078ec0ff */
[----:B------:R-:W-:Y:S01]  /*aad0*/  UIADD3 UR4, -UR43, URZ, URZ ;  /* 0x0000003f2b047290 */ /* 0x000fe2000fffe13f */
[----:B------:R-:W-:Y:S01]  /*aae0*/  SHF.R.U32.HI R4, RZ, 0x2, R2 ;  /* 0x00000002ff047819 */ /* 0x000fe20000011602 */
[----:B------:R-:W-:Y:S01]  /*aaf0*/  ULDC UR5, c[0x0][0xa10] ;  /* 0x0002840000057ab9 */ /* 0x000fe20000000800 */
[----:B------:R-:W-:Y:S01]  /*ab00*/  SHF.R.U32.HI R0, RZ, 0x5, R0 ;  /* 0x00000005ff007819 */ /* 0x000fe20000011600 */
[----:B------:R-:W-:Y:S01]  /*ab10*/  UIMAD UR4, UR5, UR4, UR42 ;  /* 0x00000004050472a4 */ /* 0x000fe2000f8e022a */
[----:B------:R-:W-:Y:S02]  /*ab20*/  LOP3.LUT R4, R4, 0x7, RZ, 0xc0, !PT ;  /* 0x0000000704047812 */ /* 0x000fe400078ec0ff */
[----:B------:R-:W-:Y:S01]  /*ab30*/  SHF.L.U32 R3, R18, 0x6, RZ ;  /* 0x0000000612037819 */ /* 0x000fe200000006ff */
[----:B------:R-:W-:-:S05]  /*ab40*/  IMAD.SHL.U32 R5, R0, 0x10, RZ ;  /* 0x0000001000057824 */ /* 0x000fca00078e00ff */
[----:B------:R-:W-:-:S04]  /*ab50*/  LOP3.LUT R4, R5, 0xfffffff0, R4, 0xe2, !PT ;  /* 0xfffffff005047812 */ /* 0x000fc800078ee204 */
[----:B------:R-:W-:Y:S01]  /*ab60*/  IADD3 R5, R3, R4, RZ ;  /* 0x0000000403057210 */ /* 0x000fe20007ffe0ff */
[----:B--2---:R-:W-:Y:S01]  /*ab70*/  IMAD R0, R8, UR4, R3 ;  /* 0x0000000408007c24 */ /* 0x004fe2000f8e0203 */
[----:B------:R-:W-:-:S03]  /*ab80*/  ULDC UR4, c[0x0][0x288] ;  /* 0x0000a20000047ab9 */ /* 0x000fc60000000800 */
[C---:B------:R-:W-:Y:S01]  /*ab90*/  VIADD R6, R5.reuse, 0x8 ;  /* 0x0000000805067836 */ /* 0x040fe20000000000 */
[----:B------:R-:W-:Y:S01]  /*aba0*/  ISETP.GE.U32.AND P0, PT, R5, UR4, PT ;  /* 0x0000000405007c0c */ /* 0x000fe2000bf06070 */
[----:B------:R-:W-:-:S03]  /*abb0*/  IMAD R3, R9, UR36, R0 ;  /* 0x0000002409037c24 */ /* 0x000fc6000f8e0200 */
[----:B------:R-:W-:Y:S01]  /*abc0*/  ISETP.GE.U32.AND P1, PT, R6, UR4, PT ;  /* 0x0000000406007c0c */ /* 0x000fe2000bf26070 */
[----:B------:R-:W-:Y:S01]  /*abd0*/  ULDC.64 UR4, c[0x0][0x680] ;  /* 0x0001a00000047ab9 */ /* 0x000fe20000000a00 */
[----:B------:R-:W-:-:S04]  /*abe0*/  IADD3 R0, P2, R4, R3, RZ ;  /* 0x0000000304007210 */ /* 0x000fc80007f5e0ff */
[----:B------:R-:W-:Y:S02]  /*abf0*/  LEA.HI.X.SX32 R3, R3, RZ, 0x1, P2 ;  /* 0x000000ff03037211 */ /* 0x000fe400010f0eff */
[----:B------:R-:W-:-:S04]  /*ac00*/  LEA R4, P2, R0, UR4, 0x2 ;  /* 0x0000000400047c11 */ /* 0x000fc8000f8410ff */
[----:B------:R-:W-:-:S05]  /*ac10*/  LEA.HI.X R5, R0, UR5, R3, 0x2, P2 ;  /* 0x0000000500057c11 */ /* 0x000fca00090f1403 */
[----:B------:R2:W-:Y:S04]  /*ac20*/  @!P0 STG.E desc[UR52][R4.64], R11 ;  /* 0x0000000b04008986 */ /* 0x0005e8000c101934 */
[----:B------:R2:W-:Y:S02]  /*ac30*/  @!P1 STG.E desc[UR52][R4.64+0x20], R7 ;  /* 0x0000200704009986 */ /* 0x0005e4000c101934 */
.L_x_65:
[----:B------:R-:W-:Y:S05]  /*ac40*/  BSYNC B0 ;  /* 0x0000000000007941 */ /* 0x000fea0003800000 */
.L_x_64:
[----:B------:R-:W-:Y:S01]  /*ac50*/  ULDC.64 UR4, c[0x0][0x730] ;  /* 0x0001cc0000047ab9 */ /* 0x000fe20000000a00 */
[-C--:B------:R-:W-:Y:S01]  /*ac60*/  FMUL R90, R90, R10.reuse ;  /* 0x0000000a5a5a7220 */ /* 0x080fe20000400000 */
[----:B------:R-:W-:Y:S01]  /*ac70*/  ISETP.NE.U32.AND P0, PT, RZ, UR4, PT ;  /* 0x00000004ff007c0c */ /* 0x000fe2000bf05070 */
[-C--:B------:R-:W-:Y:S01]  /*ac80*/  FMUL R91, R91, R10.reuse ;  /* 0x0000000a5b5b7220 */ /* 0x080fe20000400000 */
[-C--:B------:R-:W-:Y:S01]  /*ac90*/  FMUL R94, R94, R10.reuse ;  /* 0x0000000a5e5e7220 */ /* 0x080fe20000400000 */
[-C--:B------:R-:W-:Y:S01]  /*aca0*/  FMUL R95, R95, R10.reuse ;  /* 0x0000000a5f5f7220 */ /* 0x080fe20000400000 */
[----:B------:R-:W-:Y:S01]  /*acb0*/  ISETP.NE.AND.EX P0, PT, RZ, UR5, PT, P0 ;  /* 0x00000005ff007c0c */ /* 0x000fe2000bf05300 */
        /* <DEDUP_REMOVED lines=20> */
[----:B------:R-:W-:Y:S06]  /*ae00*/  @P0 BRA `(.L_x_66) ;  /* 0x0000000000240947 */ /* 0x000fec0003800000 */
[----:B------:R-:W-:Y:S02]  /*ae10*/  ULDC.64 UR4, c[0x0][0x728] ;  /* 0x0001ca0000047ab9 */ /* 0x000fe40000000a00 */
[----:B------:R-:W-:-:S04]  /*ae20*/  ISETP.NE.U32.AND P0, PT, RZ, UR4, PT ;  /* 0x00000004ff007c0c */ /* 0x000fc8000bf05070 */
[----:B------:R-:W-:-:S13]  /*ae30*/  ISETP.NE.AND.EX P0, PT, RZ, UR5, PT, P0 ;  /* 0x00000005ff007c0c */ /* 0x000fda000bf05300 */
[----:B------:R-:W-:Y:S05]  /*ae40*/  @!P0 BRA `(.L_x_67) ;  /* 0x00000000000c8947 */ /* 0x000fea0003800000 */
[----:B--2---:R-:W2:Y:S02]  /*ae50*/  LDC.64 R4, c[0x0][0x728] ;  /* 0x0001ca00ff047b82 */ /* 0x004ea40000000a00 */
[----:B--2---:R3:W5:Y:S01]  /*ae60*/  LDG.E R16, desc[UR52][R4.64] ;  /* 0x0000003404107981 */ /* 0x004762000c1e1900 */
[----:B------:R-:W-:Y:S05]  /*ae70*/  BRA `(.L_x_66) ;  /* 0x0000000000087947 */ /* 0x000fea0003800000 */
.L_x_67:
[----:B------:R-:W-:Y:S02]  /*ae80*/  ULDC UR4, c[0x0][0x720] ;  /* 0x0001c80000047ab9 */ /* 0x000fe40000000800 */
[----:B------:R-:W-:-:S07]  /*ae90*/  MOV R16, UR4 ;  /* 0x0000000400107c02 */ /* 0x000fce0008000f00 */
.L_x_66:
[----:B-1----:R-:W-:-:S04]  /*aea0*/  MOV R0, RZ ;  /* 0x000000ff00007202 */ /* 0x002fc80000000f00 */
[----:B------:R-:W-:-:S13]  /*aeb0*/  LOP3.LUT P0, RZ, R0, 0x1bf, RZ, 0xc0, !PT ;  /* 0x000001bf00ff7812 */ /* 0x000fda000780c0ff */
[----:B------:R-:W-:Y:S05]  /*aec0*/  @!P0 BRA `(.L_x_68) ;  /* 0x0000000000408947 */ /* 0x000fea0003800000 */
[----:B------:R-:W-:Y:S01]  /*aed0*/  MOV R0, 0x0 ;  /* 0x0000000000007802 */ /* 0x000fe20000000f00 */
[----:B------:R-:W-:Y:S01]  /*aee0*/  ULDC.64 UR4, c[0x4][0x70] ;  /* 0x01001c0000047ab9 */ /* 0x000fe20000000a00 */
[----:B------:R-:W-:Y:S01]  /*aef0*/  ULDC.64 UR6, c[0x4][0x8] ;  /* 0x0100020000067ab9 */ /* 0x000fe20000000a00 */
[----:B--23--:R-:W-:Y:S01]  /*af00*/  IMAD.U32 R4, RZ, RZ, UR4 ;  /* 0x00000004ff047e24 */ /* 0x00cfe2000f8e00ff */
[----:B------:R1:W2:Y:S01]  /*af10*/  LDC.64 R14, c[0x4][R0] ;  /* 0x01000000000e7b82 */ /* 0x0002a20000000a00 */
[----:B------:R-:W-:Y:S01]  /*af20*/  MOV R5, UR5 ;  /* 0x0000000500057c02 */ /* 0x000fe20008000f00 */
[----:B------:R-:W-:Y:S01]  /*af30*/  ULDC.64 UR4, c[0x4][0x78] ;  /* 0x01001e0000047ab9 */ /* 0x000fe20000000a00 */
[----:B------:R-:W-:Y:S01]  /*af40*/  IMAD.U32 R10, RZ, RZ, UR6 ;  /* 0x00000006ff0a7e24 */ /* 0x000fe2000f8e00ff */
[----:B------:R-:W-:Y:S01]  /*af50*/  MOV R7, UR5 ;  /* 0x0000000500077c02 */ /* 0x000fe20008000f00 */
[----:B------:R-:W-:Y:S01]  /*af60*/  IMAD.U32 R6, RZ, RZ, UR4 ;  /* 0x00000004ff067e24 */ /* 0x000fe2000f8e00ff */
[----:B------:R-:W-:Y:S01]  /*af70*/  MOV R11, UR7 ;  /* 0x00000007000b7c02 */ /* 0x000fe20008000f00 */
[----:B------:R-:W-:Y:S01]  /*af80*/  IMAD.MOV.U32 R8, RZ, RZ, 0x70 ;  /* 0x00000070ff087424 */ /* 0x000fe200078e00ff */
[----:B------:R-:W-:Y:S01]  /*af90*/  MOV R12, 0x1 ;  /* 0x00000001000c7802 */ /* 0x000fe20000000f00 */
[----:B-1----:R-:W-:-:S07]  /*afa0*/  IMAD.MOV.U32 R13, RZ, RZ, RZ ;  /* 0x000000ffff0d7224 */ /* 0x002fce00078e00ff */
[----:B------:R-:W-:-:S07]  /*afb0*/  LEPC R20, `(.L_x_68) ;  /* 0x000000001014794e */ /* 0x000fce0000000000 */
[----:B--2--5:R-:W-:Y:S05]  /*afc0*/  CALL.ABS.NOINC R14 ;  /* 0x000000000e007343 */ /* 0x024fea0003c00000 */
.L_x_68:
[----:B------:R-:W-:Y:S01]  /*afd0*/  MOV R24, UR39 ;  /* 0x0000002700187c02 */ /* 0x000fe20008000f00 */
[----:B------:R-:W-:-:S04]  /*afe0*/  IMAD.U32 R3, RZ, RZ, UR49 ;  /* 0x00000031ff037e24 */ /* 0x000fc8000f8e00ff */
[----:B------:R-:W-:-:S05]  /*aff0*/  IMAD R24, R3, 0x2200, R24 ;  /* 0x0000220003187824 */ /* 0x000fca00078e0218 */
[----:B------:R-:W-:-:S04]  /*b000*/  IADD3 R25, R24, 0x21e00, RZ ;  /* 0x00021e0018197810 */ /* 0x000fc80007ffe0ff */
        /* <DEDUP_REMOVED lines=18> */
.L_x_69:
[C---:B------:R-:W-:Y:S01]  /*b130*/  SHF.L.U32 R0, R2.reuse, 0x4, RZ ;  /* 0x0000000402007819 */ /* 0x040fe200000006ff */
[----:B------:R-:W-:Y:S01]  /*b140*/  IMAD.SHL.U32 R3, R2, 0x20, RZ ;  /* 0x0000002002037824 */ /* 0x000fe200078e00ff */
[----:B------:R-:W-:Y:S01]  /*b150*/  ULDC.64 UR4, c[0x0][0x730] ;  /* 0x0001cc0000047ab9 */ /* 0x000fe20000000a00 */
[----:B--23--:R-:W-:Y:S02]  /*b160*/  SHF.R.U32.HI R5, RZ, 0x1, R2 ;  /* 0x00000001ff057819 */ /* 0x00cfe40000011602 */
[----:B------:R-:W-:Y:S02]  /*b170*/  LOP3.LUT R0, R0, 0x600, RZ, 0xc0, !PT ;  /* 0x0000060000007812 */ /* 0x000fe400078ec0ff */
[----:B------:R-:W-:Y:S02]  /*b180*/  LOP3.LUT R4, R3, 0xc0, RZ, 0xc0, !PT ;  /* 0x000000c003047812 */ /* 0x000fe400078ec0ff */
[--C-:B------:R-:W-:Y:S02]  /*b190*/  LOP3.LUT R0, R0, 0x20, R3.reuse, 0xf8, !PT ;  /* 0x0000002000007812 */ /* 0x100fe400078ef803 */
[----:B------:R-:W-:Y:S01]  /*b1a0*/  ISETP.NE.U32.AND P0, PT, RZ, UR4, PT ;  /* 0x00000004ff007c0c */ /* 0x000fe2000bf05070 */
[----:B------:R-:W-:Y:S01]  /*b1b0*/  ULDC UR4, c[0x0][0x720] ;  /* 0x0001c80000047ab9 */ /* 0x000fe20000000800 */
[----:B------:R-:W-:-:S02]  /*b1c0*/  LOP3.LUT R3, R0, 0x100, R3, 0xf8, !PT ;  /* 0x0000010000037812 */ /* 0x000fc400078ef803 */
[----:B------:R-:W-:Y:S02]  /*b1d0*/  LOP3.LUT R0, R2, 0x7f, RZ, 0xc0, !PT ;  /* 0x0000007f02007812 */ /* 0x000fe400078ec0ff */
[----:B------:R-:W-:Y:S02]  /*b1e0*/  ISETP.NE.AND.EX P0, PT, RZ, UR5, PT, P0 ;  /* 0x00000005ff007c0c */ /* 0x000fe4000bf05300 */
[----:B------:R-:W-:Y:S01]  /*b1f0*/  LOP3.LUT R4, R4, 0x8, R5, 0xf8, !PT ;  /* 0x0000000804047812 */ /* 0x000fe200078ef805 */
[----:B------:R-:W-:Y:S01]  /*b200*/  VIADD R0, R0, 0x1f ;  /* 0x0000001f00007836 */ /* 0x000fe20000000000 */
[----:B------:R-:W-:Y:S02]  /*b210*/  SHF.L.U32 R5, R2, 0x2, RZ ;  /* 0x0000000202057819 */ /* 0x000fe400000006ff */
[----:B-----5:R-:W-:Y:S02]  /*b220*/  FSEL R58, R16, UR4, !P0 ;  /* 0x00000004103a7c08 */ /* 0x020fe4000c000000 */
[----:B------:R-:W-:-:S02]  /*b230*/  ISETP.GT.U32.AND P1, PT, R0, 0x3e, PT ;  /* 0x0000003e0000780c */ /* 0x000fc40003f24070 */
[----:B------:R-:W-:Y:S01]  /*b240*/  LOP3.LUT R4, R4, 0x18, R5, 0x78, !PT ;  /* 0x0000001804047812 */ /* 0x000fe200078e7805 */
[-C--:B------:R-:W-:Y:S01]  /*b250*/  FMUL R5, R90, R58.reuse ;  /* 0x0000003a5a057220 */ /* 0x080fe20000400000 */
[-C--:B------:R-:W-:Y:S01]  /*b260*/  FMUL R0, R91, R58.reuse ;  /* 0x0000003a5b007220 */ /* 0x080fe20000400000 */
[-C--:B------:R-:W-:Y:S01]  /*b270*/  FMUL R6, R92, R58.reuse ;  /* 0x0000003a5c067220 */ /* 0x080fe20000400000 */
[-C--:B------:R-:W-:Y:S01]  /*b280*/  FMUL R7, R93, R58.reuse ;  /* 0x0000003a5d077220 */ /* 0x080fe20000400000 */
[-C--:B------:R-:W-:Y:S01]  /*b290*/  FMUL R8, R94, R58.reuse ;  /* 0x0000003a5e087220 */ /* 0x080fe20000400000 */
[----:B------:R-:W-:Y:S01]  /*b2a0*/  FMUL R9, R95, R58 ;  /* 0x0000003a5f097220 */ /* 0x000fe20000400000 */
[----:B------:R-:W-:Y:S01]  /*b2b0*/  LOP3.LUT R26, R3, R4, RZ, 0xfc, !PT ;  /* 0x00000004031a7212 */ /* 0x000fe200078efcff */
        /* <DEDUP_REMOVED lines=10> */
[----:B------:R-:W-:Y:S01]  /*b360*/  F2FP.F16.F32.PACK_AB R5, R0, R5 ;  /* 0x000000050005723e */ /* 0x000fe200000000ff */
[----:B------:R-:W-:Y:S01]  /*b370*/  IMAD R25, R26, 0x2, R25 ;  /* 0x000000021a197824 */ /* 0x000fe200078e0219 */
[----:B------:R-:W-:Y:S01]  /*b380*/  LOP3.LUT P0, RZ, R2, 0x4, RZ, 0xc0, !PT ;  /* 0x0000000402ff7812 */ /* 0x000fe2000780c0ff */
[-C--:B------:R-:W-:Y:S01]  /*b390*/  FMUL R27, R27, R58.reuse ;  /* 0x0000003a1b1b7220 */ /* 0x080fe20000400000 */
[----:B------:R-:W-:Y:S01]  /*b3a0*/  MOV R0, 0x20 ;  /* 0x0000002000007802 */ /* 0x000fe20000000f00 */
        /* <DEDUP_REMOVED lines=38> */
[----:B------:R-:W-:Y:S02]  /*b610*/  SEL R0, R0, 0xffffffe0, !P0 ;  /* 0xffffffe000007807 */ /* 0x000fe40004000000 */
[----:B------:R-:W-:Y:S01]  /*b620*/  LEA R26, R26, R24, 0x1 ;  /* 0x000000181a1a7211 */ /* 0x000fe200078e08ff */
[----:B------:R-:W-:Y:S06]  /*b630*/  @P1 BRA `(.L_x_70) ;  /* 0x0000000000041947 */ /* 0x000fec0003800000 */
[----:B------:R-:W-:-:S04]  /*b640*/  DEPBAR.LE SB0, 0x1 ;  /* 0x000080400000791a */ /* 0x000fc80000000000 */
.L_x_70:
[----:B------:R-:W-:Y:S05]  /*b650*/  WARPSYNC.ALL ;  /* 0x0000000000007948 */ /* 0x000fea0003800000 */
[----:B------:R-:W-:Y:S01]  /*b660*/  BAR.SYNC.DEFER_BLOCKING 0x1, 0x80 ;  /* 0x0042000000007b1d */ /* 0x000fe20000010000 */
[----:B------:R-:W-:Y:S01]  /*b670*/  IMAD.IADD R3, R25, 0x1, R0 ;  /* 0x0000000119037824 */ /* 0x000fe200078e0200 */
[----:B------:R-:W-:Y:S02]  /*b680*/  F2FP.F16.F32.PACK_AB R29, R29, R30 ;  /* 0x0000001e1d1d723e */ /* 0x000fe400000000ff */
[----:B------:R-:W-:Y:S02]  /*b690*/  F2FP.F16.F32.PACK_AB R37, R37, R38 ;  /* 0x000000262525723e */ /* 0x000fe400000000ff */
[----:B------:R-:W-:Y:S01]  /*b6a0*/  BSSY B0, `(.L_x_71) ;  /* 0x000001f000007945 */ /* 0x000fe20003800000 */
[----:B------:R-:W-:-:S02]  /*b6b0*/  F2FP.F16.F32.PACK_AB R30, R31, R32 ;  /* 0x000000201f1e723e */ /* 0x000fc400000000ff */
[----:B------:R-:W-:Y:S02]  /*b6c0*/  F2FP.F16.F32.PACK_AB R38, R39, R40 ;  /* 0x000000282726723e */ /* 0x000fe400000000ff */
[----:B------:R-:W-:Y:S02]  /*b6d0*/  F2FP.F16.F32.PACK_AB R28, R27, R28 ;  /* 0x0000001c1b1c723e */ /* 0x000fe400000000ff */
[----:B------:R-:W-:Y:S02]  /*b6e0*/  F2FP.F16.F32.PACK_AB R31, R33, R34 ;  /* 0x00000022211f723e */ /* 0x000fe400000000ff */
[----:B------:R-:W-:Y:S02]  /*b6f0*/  F2FP.F16.F32.PACK_AB R36, R35, R36 ;  /* 0x000000242324723e */ /* 0x000fe400000000ff */
[----:B------:R-:W-:Y:S02]  /*b700*/  F2FP.F16.F32.PACK_AB R39, R41, R42 ;  /* 0x0000002a2927723e */ /* 0x000fe400000000ff */
[----:B------:R-:W-:Y:S01]  /*b710*/  IADD3 R0, R0, 0x1000, R25 ;  /* 0x0000100000007810 */ /* 0x000fe20007ffe019 */
[----:B------:R1:W-:Y:S04]  /*b720*/  STSM.16.M88.4 [R26+0x21e00], R4 ;  /* 0x021e00041a007844 */ /* 0x0003e80000000200 */
[----:B------:R1:W-:Y:S01]  /*b730*/  STSM.16.M88.4 [R3], R8 ;  /* 0x0000000803007844 */ /* 0x0003e20000000200 */
[----:B------:R-:W-:Y:S01]  /*b740*/  @!PT LDS RZ, [RZ] ;  /* 0x00000000fffff984 */ /* 0x000fe20000000800 */
[----:B------:R-:W-:Y:S01]  /*b750*/  @!PT LDS RZ, [RZ] ;  /* 0x00000000fffff984 */ /* 0x000fe20000000800 */
[----:B------:R-:W-:Y:S01]  /*b760*/  @!PT LDS RZ, [RZ] ;  /* 0x00000000fffff984 */ /* 0x000fe20000000800 */
[----:B------:R-:W-:Y:S01]  /*b770*/  @!PT LDS RZ, [RZ] ;  /* 0x00000000fffff984 */ /* 0x000fe20000000800 */
[----:B------:R2:W-:Y:S06]  /*b780*/  MEMBAR.ALL.CTA ;  /* 0x0000000000007992 */ /* 0x0005ec0000008000 */
[----:B--2---:R-:W2:Y:S02]  /*b790*/  FENCE.VIEW.ASYNC.S ;  /* 0x00000000000073c6 */ /* 0x004ea40000000000 */
[----:B--2---:R-:W-:Y:S06]  /*b7a0*/  BAR.SYNC.DEFER_BLOCKING 0x1, 0x80 ;  /* 0x0042000000007b1d */ /* 0x004fec0000010000 */
[----:B------:R-:W-:Y:S05]  /*b7b0*/  @P1 BRA `(.L_x_72) ;  /* 0x0000000000341947 */ /* 0x000fea0003800000 */
[----:B------:R-:W-:Y:S01]  /*b7c0*/  R2UR UR34, R18 ;  /* 0x00000000122272ca */ /* 0x000fe200000e0000 */
[----:B------:R-:W-:Y:S01]  /*b7d0*/  UIADD3 UR35, -UR43, URZ, URZ ;  /* 0x0000003f2b237290 */ /* 0x000fe2000fffe13f */
[----:B------:R-:W-:Y:S01]  /*b7e0*/  R2UR UR32, R24 ;  /* 0x00000000182072ca */ /* 0x000fe200000e0000 */
[----:B------:R-:W-:Y:S01]  /*b7f0*/  UIADD3 UR6, UP0, UR50, 0x670, URZ ;  /* 0x0000067032067890 */ /* 0x000fe2000ff1e03f */
[----:B------:R-:W-:Y:S01]  /*b800*/  ULDC UR4, c[0x0][0xa10] ;  /* 0x0002840000047ab9 */ /* 0x000fe20000000800 */
[----:B------:R-:W-:Y:S01]  /*b810*/  UMOV UR33, URZ ;  /* 0x0000003f00217c82 */ /* 0x000fe20008000000 */
[----:B------:R-:W-:Y:S02]  /*b820*/  UIMAD UR35, UR4, UR35, UR42 ;  /* 0x00000023042372a4 */ /* 0x000fe4000f8e022a */
[----:B------:R-:W-:-:S05]  /*b830*/  UIADD3.X UR7, URZ, UR51, URZ, UP0, !UPT ;  /* 0x000000333f077290 */ /* 0x000fca00087fe43f */
[----:B------:R-:W-:Y:S02]  /*b840*/  USHF.L.U32 UR34, UR34, 0x6, URZ ;  /* 0x0000000622227899 */ /* 0x000fe4000800063f */
[----:B------:R-:W-:-:S09]  /*b850*/  UIADD3 UR32, UR32, 0x21e00, URZ ;  /* 0x00021e0020207890 */ /* 0x000fd2000fffe03f */
[----:B------:R2:W-:Y:S01]  /*b860*/  UTMASTG.4D [UR32], [UR6] ;  /* 0x00000020060073b5 */ /* 0x0005e20008018000 */
[----:B------:R0:W-:Y:S01]  /*b870*/  UTMACMDFLUSH ;  /* 0x00000000000079b7 */ /* 0x0001e20000000000 */
[----:B--2---:R-:W-:-:S04]  /*b880*/  DEPBAR.LE SB0, 0x1 ;  /* 0x000080400000791a */ /* 0x004fc80000000000 */
.L_x_72:
[----:B------:R-:W-:Y:S05]  /*b890*/  BSYNC B0 ;  /* 0x0000000000007941 */ /* 0x000fea0003800000 */
.L_x_71:
[----:B------:R-:W-:Y:S01]  /*b8a0*/  BAR.SYNC.DEFER_BLOCKING 0x1, 0x80 ;  /* 0x0042000000007b1d */ /* 0x000fe20000010000 */
[----:B------:R-:W-:Y:S02]  /*b8b0*/  F2FP.F16.F32.PACK_AB R45, R45, R46 ;  /* 0x0000002e2d2d723e */ /* 0x000fe400000000ff */
[----:B------:R-:W-:Y:S02]  /*b8c0*/  F2FP.F16.F32.PACK_AB R53, R53, R54 ;  /* 0x000000363535723e */ /* 0x000fe400000000ff */
[----:B------:R-:W-:Y:S01]  /*b8d0*/  F2FP.F16.F32.PACK_AB R46, R47, R48 ;  /* 0x000000302f2e723e */ /* 0x000fe200000000ff */
[----:B------:R-:W-:Y:S01]  /*b8e0*/  BSSY B0, `(.L_x_73) ;  /* 0x000001d000007945 */ /* 0x000fe20003800000 */
[----:B------:R-:W-:Y:S02]  /*b8f0*/  F2FP.F16.F32.PACK_AB R54, R55, R132 ;  /* 0x000000843736723e */ /* 0x000fe400000000ff */
[----:B------:R-:W-:Y:S02]  /*b900*/  F2FP.F16.F32.PACK_AB R44, R43, R44 ;  /* 0x0000002c2b2c723e */ /* 0x000fe400000000ff */
[----:B------:R-:W-:-:S02]  /*b910*/  F2FP.F16.F32.PACK_AB R47, R49, R50 ;  /* 0x00000032312f723e */ /* 0x000fc400000000ff */
[----:B------:R-:W-:Y:S02]  /*b920*/  F2FP.F16.F32.PACK_AB R52, R51, R52 ;  /* 0x000000343334723e */ /* 0x000fe400000000ff */
[----:B------:R-:W-:Y:S01]  /*b930*/  F2FP.F16.F32.PACK_AB R55, R56, R57 ;  /* 0x000000393837723e */ /* 0x000fe200000000ff */
[----:B------:R2:W-:Y:S04]  /*b940*/  STSM.16.M88.4 [R25+0x1000], R28 ;  /* 0x0010001c19007844 */ /* 0x0005e80000000200 */
[----:B------:R2:W-:Y:S01]  /*b950*/  STSM.16.M88.4 [R0], R36 ;  /* 0x0000002400007844 */ /* 0x0005e20000000200 */
[----:B------:R-:W-:Y:S01]  /*b960*/  @!PT LDS RZ, [RZ] ;  /* 0x00000000fffff984 */ /* 0x000fe20000000800 */
[----:B------:R-:W-:Y:S01]  /*b970*/  @!PT LDS RZ, [RZ] ;  /* 0x00000000fffff984 */ /* 0x000fe20000000800 */
[----:B------:R-:W-:Y:S01]  /*b980*/  @!PT LDS RZ, [RZ] ;  /* 0x00000000fffff984 */ /* 0x000fe20000000800 */
[----:B------:R-:W-:Y:S01]  /*b990*/  @!PT LDS RZ, [RZ] ;  /* 0x00000000fffff984 */ /* 0x000fe20000000800 */
[----:B------:R3:W-:Y:S06]  /*b9a0*/  MEMBAR.ALL.CTA ;  /* 0x0000000000007992 */ /* 0x0007ec0000008000 */
[----:B---3--:R-:W3:Y:S02]  /*b9b0*/  FENCE.VIEW.ASYNC.S ;  /* 0x00000000000073c6 */ /* 0x008ee40000000000 */
[----:B---3--:R-:W-:Y:S06]  /*b9c0*/  BAR.SYNC.DEFER_BLOCKING 0x1, 0x80 ;  /* 0x0042000000007b1d */ /* 0x008fec0000010000 */
[----:B------:R-:W-:Y:S05]  /*b9d0*/  @P1 BRA `(.L_x_74) ;  /* 0x0000000000341947 */ /* 0x000fea0003800000 */
[----:B------:R-:W-:Y:S01]  /*b9e0*/  R2UR UR34, R18 ;  /* 0x00000000122272ca */ /* 0x000fe200000e0000 */
[----:B------:R-:W-:Y:S01]  /*b9f0*/  UIADD3 UR35, -UR43, URZ, URZ ;  /* 0x0000003f2b237290 */ /* 0x000fe2000fffe13f */
[----:B------:R-:W-:Y:S01]  /*ba00*/  R2UR UR32, R24 ;  /* 0x00000000182072ca */ /* 0x000fe200000e0000 */
[----:B------:R-:W-:Y:S01]  /*ba10*/  UIADD3 UR6, UP0, UR50, 0x670, URZ ;  /* 0x0000067032067890 */ /* 0x000fe2000ff1e03f */
[----:B------:R-:W-:Y:S01]  /*ba20*/  ULDC UR4, c[0x0][0xa10] ;  /* 0x0002840000047ab9 */ /* 0x000fe20000000800 */
[----:B------:R-:W-:Y:S01]  /*ba30*/  UMOV UR33, 0x20 ;  /* 0x0000002000217882 */ /* 0x000fe20000000000 */
[----:B------:R-:W-:Y:S02]  /*ba40*/  UIMAD UR35, UR4, UR35, UR42 ;  /* 0x00000023042372a4 */ /* 0x000fe4000f8e022a */
[----:B------:R-:W-:-:S05]  /*ba50*/  UIADD3.X UR7, URZ, UR51, URZ, UP0, !UPT ;  /* 0x000000333f077290 */ /* 0x000fca00087fe43f */
[----:B------:R-:W-:Y:S02]  /*ba60*/  USHF.L.U32 UR34, UR34, 0x6, URZ ;  /* 0x0000000622227899 */ /* 0x000fe4000800063f */
[----:B------:R-:W-:-:S09]  /*ba70*/  UIADD3 UR32, UR32, 0x22e00, URZ ;  /* 0x00022e0020207890 */ /* 0x000fd2000fffe03f */
[----:B------:R3:W-:Y:S01]  /*ba80*/  UTMASTG.4D [UR32], [UR6] ;  /* 0x00000020060073b5 */ /* 0x0007e20008018000 */
[----:B------:R0:W-:Y:S01]  /*ba90*/  UTMACMDFLUSH ;  /* 0x00000000000079b7 */ /* 0x0001e20000000000 */
[----:B---3--:R-:W-:-:S04]  /*baa0*/  DEPBAR.LE SB0, 0x1 ;  /* 0x000080400000791a */ /* 0x008fc80000000000 */
.L_x_74:
[----:B------:R-:W-:Y:S05]  /*bab0*/  BSYNC B0 ;  /* 0x0000000000007941 */ /* 0x000fea0003800000 */
.L_x_73:
[----:B------:R-:W-:Y:S06]  /*bac0*/  BAR.SYNC.DEFER_BLOCKING 0x1, 0x80 ;  /* 0x0042000000007b1d */ /* 0x000fec0000010000 */
[----:B------:R-:W-:Y:S01]  /*bad0*/  BSSY B0, `(.L_x_75) ;  /* 0x0000018000007945 */ /* 0x000fe20003800000 */
[----:B------:R3:W-:Y:S04]  /*bae0*/  STSM.16.M88.4 [R25], R44 ;  /* 0x0000002c19007844 */ /* 0x0007e80000000200 */
[----:B------:R3:W-:Y:S01]  /*baf0*/  STSM.16.M88.4 [R3], R52 ;  /* 0x0000003403007844 */ /* 0x0007e20000000200 */
[----:B------:R-:W-:Y:S01]  /*bb00*/  @!PT LDS RZ, [RZ] ;  /* 0x00000000fffff984 */ /* 0x000fe20000000800 */
[----:B------:R-:W-:Y:S01]  /*bb10*/  @!PT LDS RZ, [RZ] ;  /* 0x00000000fffff984 */ /* 0x000fe20000000800 */
[----:B------:R-:W-:Y:S01]  /*bb20*/  @!PT LDS RZ, [RZ] ;  /* 0x00000000fffff984 */ /* 0x000fe20000000800 */
[----:B------:R-:W-:Y:S01]  /*bb30*/  @!PT LDS RZ, [RZ] ;  /* 0x00000000fffff984 */ /* 0x000fe20000000800 */
[----:B------:R4:W-:Y:S06]  /*bb40*/  MEMBAR.ALL.CTA ;  /* 0x0000000000007992 */ /* 0x0009ec0000008000 */
[----:B----4-:R-:W4:Y:S02]  /*bb50*/  FENCE.VIEW.ASYNC.S ;  /* 0x00000000000073c6 */ /* 0x010f240000000000 */
[----:B----4-:R-:W-:Y:S06]  /*bb60*/  BAR.SYNC.DEFER_BLOCKING 0x1, 0x80 ;  /* 0x0042000000007b1d */ /* 0x010fec0000010000 */
        /* <DEDUP_REMOVED lines=8> */
[----:B------:R-:W-:Y:S01]  /*bbf0*/  UIADD3.X UR7, URZ, UR51, URZ, UP0, !UPT ;  /* 0x000000333f077290 */ /* 0x000fe200087fe43f */
[----:B------:R-:W-:-:S04]  /*bc00*/  UMOV UR12, UR36 ;  /* 0x00000024000c7c82 */ /* 0x000fc80008000000 */
[----:B------:R-:W-:Y:S02]  /*bc10*/  USHF.L.U32 UR10, UR10, 0x6, URZ ;  /* 0x000000060a0a7899 */ /* 0x000fe4000800063f */
[----:B------:R-:W-:-:S09]  /*bc20*/  UIADD3 UR8, UR8, 0x21e00, URZ ;  /* 0x00021e0008087890 */ /* 0x000fd2000fffe03f */
[----:B------:R4:W-:Y:S02]  /*bc30*/  UTMASTG.4D [UR8], [UR6] ;  /* 0x00000008060073b5 */ /* 0x0009e40008018000 */
[----:B----4-:R0:W-:Y:S02]  /*bc40*/  UTMACMDFLUSH ;  /* 0x00000000000079b7 */ /* 0x0101e40000000000 */
.L_x_76:
[----:B------:R-:W-:Y:S05]  /*bc50*/  BSYNC B0 ;  /* 0x0000000000007941 */ /* 0x000fea0003800000 */
.L_x_75:
[----:B------:R-:W-:Y:S01]  /*bc60*/  ULEA UR4, UR49, 0xfffffff8, 0x3 ;  /* 0xfffffff831047891 */ /* 0x000fe2000f8e183f */
[----:B------:R-:W-:-:S04]  /*bc70*/  DEPBAR.LE SB0, 0x0 ;  /* 0x000080000000791a */ /* 0x000fc80000000000 */
[----:B------:R-:W-:Y:S01]  /*bc80*/  ULOP3.LUT UR4, UR4, 0x8, URZ, 0xc0, !UPT ;  /* 0x0000000804047892 */ /* 0x000fe2000f8ec03f */
[----:B------:R-:W-:-:S03]  /*bc90*/  LOP3.LUT R22, R22, 0x1, RZ, 0x3c, !PT ;  /* 0x0000000116167812 */ /* 0x000fc600078e3cff */
[----:B------:R-:W-:-:S06]  /*bca0*/  ULOP3.LUT UR4, UR4, 0x18, URZ, 0x3c, !UPT ;  /* 0x0000001804047892 */ /* 0x000fcc000f8e3c3f */
[----:B--2---:R-:W-:Y:S01]  /*bcb0*/  MOV R0, UR4 ;  /* 0x0000000400007c02 */ /* 0x004fe20008000f00 */
[----:B------:R-:W-:Y:S02]  /*bcc0*/  ULDC UR4, c[0x0][0xc] ;  /* 0x0000030000047ab9 */ /* 0x000fe40000000800 */
[----:B------:R-:W-:Y:S01]  /*bcd0*/  VIADD R17, R17, UR4 ;  /* 0x0000000411117c36 */ /* 0x000fe20008000000 */
[----:B------:R-:W-:Y:S01]  /*bce0*/  ULDC UR4, c[0x0][0xa00] ;  /* 0x0002800000047ab9 */ /* 0x000fe20000000800 */
[----:B------:R2:W-:Y:S03]  /*bcf0*/  SYNCS.ARRIVE.TRANS64.A1T0 RZ, [R0+UR39+0x28490], RZ ;  /* 0x028490ff00ff79a7 */ /* 0x0005e60008100027 */
[----:B------:R-:W-:-:S13]  /*bd00*/  ISETP.GE.AND P0, PT, R17, UR4, PT ;  /* 0x0000000411007c0c */ /* 0x000fda000bf06270 */
[----:B--2---:R-:W-:Y:S05]  /*bd10*/  @!P0 BRA `(.L_x_77) ;  /* 0xffffff5000308947 */ /* 0x004fea000383ffff */
[----:B------:R-:W-:Y:S05]  /*bd20*/  EXIT ;  /* 0x000000000000794d */ /* 0x000fea0003800000 */
.L_x_6:
[----:B------:R-:W-:-:S08]  /*bd30*/  NOP ;  /* 0x0000000000007918 */ /* 0x000fd00000000000 */
[----:B------:R-:W2:-:S00]  /*bd40*/  USETMAXREG.DEALLOC.CTAPOOL 0x18 ;  /* 0x00000018000079c8 */ /* 0x000e8000080e0500 */
[----:B------:R-:W-:-:S13]  /*bd50*/  PLOP3.LUT P3, PT, PT, PT, UP0, 0x80, 0x0 ;  /* 0x000000000000781c */ /* 0x000fda0003f6f008 */
[----:B--2---:R-:W-:Y:S05]  /*bd60*/  @!P3 BRA `(.L_x_78) ;  /* 0x00000008008cb947 */ /* 0x004fea0003800000 */
[----:B------:R-:W-:-:S13]  /*bd70*/  PLOP3.LUT P2, PT, PT, PT, UP1, 0x80, 0x0 ;  /* 0x000000000000781c */ /* 0x000fda0003f4f018 */
[----:B-1----:R-:W-:Y:S05]  /*bd80*/  @P2 EXIT ;  /* 0x000000000000294d */ /* 0x002fea0003800000 */
[----:B------:R-:W-:Y:S02]  /*bd90*/  ULDC UR4, c[0x0][0xa00] ;  /* 0x0002800000047ab9 */ /* 0x000fe40000000800 */
[----:B------:R-:W-:-:S13]  /*bda0*/  ISETP.GE.AND P2, PT, R17, UR4, PT ;  /* 0x0000000411007c0c */ /* 0x000fda000bf46270 */
[----:B------:R-:W-:Y:S05]  /*bdb0*/  @P2 EXIT ;  /* 0x000000000000294d */ /* 0x000fea0003800000 */
[----:B------:R-:W-:Y:S01]  /*bdc0*/  LOP3.LUT P2, RZ, R2, 0x1f, RZ, 0xc0, !PT ;  /* 0x0000001f02ff7812 */ /* 0x000fe2000784c0ff */
[----:B------:R-:W-:Y:S01]  /*bdd0*/  BSSY B0, `(.L_x_79) ;  /* 0x000009b000007945 */ /* 0x000fe20003800000 */
[----:B------:R-:W-:Y:S01]  /*bde0*/  MOV R4, 0x1 ;  /* 0x0000000100047802 */ /* 0x000fe20000000f00 */
[----:B------:R-:W-:Y:S01]  /*bdf0*/  IMAD.MOV.U32 R0, RZ, RZ, RZ ;  /* 0x000000ffff007224 */ /* 0x000fe200078e00ff */
[----:B------:R-:W-:Y:S01]  /*be00*/  PLOP3.LUT P0, PT, P2, P0, PT, 0x2a, 0x0 ;  /* 0x000000000000781c */ /* 0x000fe20001700572 */
[----:B------:R-:W-:Y:S01]  /*be10*/  ULOP3.LUT UR17, UR47, 0x2, URZ, 0xfc, !UPT ;  /* 0x000000022f117892 */ /* 0x000fe2000f8efc3f */
[----:B------:R-:W-:Y:S01]  /*be20*/  MOV R5, 0x1 ;  /* 0x0000000100057802 */ /* 0x000fe20000000f00 */
[----:B------:R-:W-:Y:S01]  /*be30*/  ULDC UR20, c[0x0][0xc] ;  /* 0x0000030000147ab9 */ /* 0x000fe20000000800 */
[----:B------:R-:W-:Y:S01]  /*be40*/  ULDC.64 UR18, c[0x0][0x198] ;  /* 0x0000660000127ab9 */ /* 0x000fe20000000a00 */
[----:B------:R-:W-:-:S08]  /*be50*/  ULDC UR21, c[0x0][0xa00] ;  /* 0x0002800000157ab9 */ /* 0x000fd00000000800 */
.L_x_94:
[----:B------:R-:W1:Y:S01]  /*be60*/  LDC R6, c[0x0][0xa04] ;  /* 0x00028100ff067b82 */ /* 0x000e620000000800 */
[----:B------:R-:W-:Y:S01]  /*be70*/  IMAD.MOV.U32 R7, RZ, RZ, R17 ;  /* 0x000000ffff077224 */ /* 0x000fe200078e0011 */
[----:B------:R-:W-:-:S06]  /*be80*/  UMOV UR4, 0xffffffff ;  /* 0xffffffff00047882 */ /* 0x000fcc0000000000 */
[----:B------:R-:W2:Y:S08]  /*be90*/  LDC R10, c[0x0][0xa10] ;  /* 0x00028400ff0a7b82 */ /* 0x000eb00000000800 */
[----:B------:R-:W3:Y:S01]  /*bea0*/  LDC R13, c[0x0][0xa1c] ;  /* 0x00028700ff0d7b82 */ /* 0x000ee20000000800 */
[----:B-1----:R-:W-:Y:S02]  /*beb0*/  ISETP.NE.AND P2, PT, R6, 0x1, PT ;  /* 0x000000010600780c */ /* 0x002fe40003f45270 */
[----:B--2---:R-:W-:-:S11]  /*bec0*/  ISETP.NE.AND P3, PT, R10, 0x1, PT ;  /* 0x000000010a00780c */ /* 0x004fd60003f65270 */
[----:B------:R-:W1:Y:S01]  /*bed0*/  @P2 LDC.64 R8, c[0x0][0xa08] ;  /* 0x00028200ff082b82 */ /* 0x000e620000000a00 */
[----:B---3--:R-:W-:-:S07]  /*bee0*/  ISETP.NE.AND P4, PT, R13, 0x1, PT ;  /* 0x000000010d00780c */ /* 0x008fce0003f85270 */
[----:B------:R-:W2:Y:S08]  /*bef0*/  @P3 LDC R12, c[0x0][0xa14] ;  /* 0x00028500ff0c3b82 */ /* 0x000eb00000000800 */
[----:B------:R-:W3:Y:S08]  /*bf00*/  @P3 LDC R11, c[0x0][0xa18] ;  /* 0x00028600ff0b3b82 */ /* 0x000ef00000000800 */
[----:B------:R-:W4:Y:S01]  /*bf10*/  @P4 LDC.64 R2, c[0x0][0xa20] ;  /* 0x00028800ff024b82 */ /* 0x000f220000000a00 */
[----:B-1----:R-:W-:-:S05]  /*bf20*/  @P2 IMAD.HI.U32 R8, R17, R8, RZ ;  /* 0x0000000811082227 */ /* 0x002fca00078e00ff */
[----:B------:R-:W-:-:S04]  /*bf30*/  @P2 SHF.R.U32.HI R7, RZ, R9, R8 ;  /* 0x00000009ff072219 */ /* 0x000fc80000011608 */
[----:B------:R-:W-:Y:S01]  /*bf40*/  MOV R9, R7 ;  /* 0x0000000700097202 */ /* 0x000fe20000000f00 */
[----:B--2---:R-:W-:-:S05]  /*bf50*/  @P3 IMAD.HI.U32 R8, R7, R12, RZ ;  /* 0x0000000c07083227 */ /* 0x004fca00078e00ff */
[----:B---3--:R-:W-:-:S05]  /*bf60*/  @P3 SHF.R.U32.HI R9, RZ, R11, R8 ;  /* 0x0000000bff093219 */ /* 0x008fca0000011608 */
[----:B----4-:R-:W-:-:S04]  /*bf70*/  @P4 IMAD.HI.U32 R8, R9, R2, RZ ;  /* 0x0000000209084227 */ /* 0x010fc800078e00ff */
[--C-:B------:R-:W-:Y:S01]  /*bf80*/  IMAD.MOV.U32 R2, RZ, RZ, R9.reuse ;  /* 0x000000ffff027224 */ /* 0x100fe200078e0009 */
[----:B------:R-:W-:Y:S01]  /*bf90*/  @P4 SHF.R.U32.HI R2, RZ, R3, R8 ;  /* 0x00000003ff024219 */ /* 0x000fe20000011608 */
[----:B------:R-:W-:-:S03]  /*bfa0*/  IMAD.MOV R3, RZ, RZ, -R9 ;  /* 0x000000ffff037224 */ /* 0x000fc600078e0a09 */
[----:B------:R-:W-:Y:S01]  /*bfb0*/  IADD3 R2, -R2, RZ, RZ ;  /* 0x000000ff02027210 */ /* 0x000fe20007ffe1ff */
[----:B------:R-:W-:-:S04]  /*bfc0*/  IMAD R10, R10, R3, R7 ;  /* 0x000000030a0a7224 */ /* 0x000fc800078e0207 */
[----:B------:R-:W-:Y:S01]  /*bfd0*/  IMAD R2, R13, R2, R9 ;  /* 0x000000020d027224 */ /* 0x000fe200078e0209 */
[----:B------:R-:W-:Y:S06]  /*bfe0*/  BRA.DIV UR4, `(.L_x_80) ;  /* 0x0000001e04307947 */ /* 0x000fec000b800000 */
[----:B------:R-:W-:-:S13]  /*bff0*/  ELECT P6, URZ, PT ;  /* 0x00000000003f782f */ /* 0x000fda00038c0000 */
.L_x_133:
[----:B------:R-:W-:Y:S01]  /*c000*/  IADD3 R3, -R7, RZ, RZ ;  /* 0x000000ff07037210 */ /* 0x000fe20007ffe1ff */
[----:B------:R-:W-:Y:S04]  /*c010*/  BSSY B1, `(.L_x_81) ;  /* 0x0000034000017945 */ /* 0x000fe80003800000 */
[----:B------:R-:W-:Y:S01]  /*c020*/  IMAD R3, R6, R3, R17 ;  /* 0x0000000306037224 */ /* 0x000fe200078e0211 */
[----:B------:R-:W-:-:S03]  /*c030*/  MOV R6, RZ ;  /* 0x000000ff00067202 */ /* 0x000fc60000000f00 */
[----:B------:R-:W-:Y:S01]  /*c040*/  IMAD.SHL.U32 R3, R3, 0x80, RZ ;  /* 0x0000008003037824 */ /* 0x000fe200078e00ff */
[----:B------:R-:W-:Y:S06]  /*c050*/  @!P6 BRA `(.L_x_82) ;  /* 0x0000000000bce947 */ /* 0x000fec0003800000 */
[----:B------:R-:W1:Y:S01]  /*c060*/  S2R R7, SR_CgaCtaId ;  /* 0x0000000000077919 */ /* 0x000e620000008800 */
[----:B------:R-:W-:-:S04]  /*c070*/  MOV R6, 0x400 ;  /* 0x0000040000067802 */ /* 0x000fc80000000f00 */
[----:B-1----:R-:W-:Y:S02]  /*c080*/  LEA R9, R7, R6, 0x18 ;  /* 0x0000000607097211 */ /* 0x002fe400078ec0ff */
[----:B------:R-:W-:-:S03]  /*c090*/  SHF.L.U32 R6, R5, 0x1f, RZ ;  /* 0x0000001f05067819 */ /* 0x000fc600000006ff */
[----:B------:R-:W-:-:S04]  /*c0a0*/  IMAD R7, R0, 0x8, R9 ;  /* 0x0000000800077824 */ /* 0x000fc800078e0209 */
[----:B------:R-:W1:Y:S02]  /*c0b0*/  SYNCS.PHASECHK.TRANS64.TRYWAIT P2, [R7+URZ+0x28460], R6 ;  /* 0x02846006070075a7 */ /* 0x000e64000804017f */
[----:B-1----:R-:W-:Y:S05]  /*c0c0*/  @!P2 BRA `(.L_x_83) ;  /* 0x0000001c0018a947 */ /* 0x002fea0003800000 */
.L_x_134:
[----:B------:R-:W-:Y:S01]  /*c0d0*/  UPRMT UR4, UR17, 0x9910, URZ ;  /* 0x0000991011047896 */ /* 0x000fe2000800003f */
[----:B-1----:R-:W-:-:S03]  /*c0e0*/  @P1 MOV R6, 0x3000 ;  /* 0x0000300000061802 */ /* 0x002fc60000000f00 */
[----:B------:R-:W-:Y:S01]  /*c0f0*/  UISETP.NE.AND UP0, UPT, UR4, 0x2, UPT ;  /* 0x000000020400788c */ /* 0x000fe2000bf05270 */
[----:B------:R1:W-:Y:S05]  /*c100*/  @P1 SYNCS.ARRIVE.TRANS64 RZ, [R7+URZ+0x28450], R6 ;  /* 0x0284500607ff19a7 */ /* 0x0003ea000800003f */
[----:B------:R-:W-:-:S13]  /*c110*/  PLOP3.LUT P2, PT, PT, PT, UP0, 0x80, 0x0 ;  /* 0x000000000000781c */ /* 0x000fda0003f4f008 */
[----:B-1----:R-:W-:Y:S05]  /*c120*/  @P2 BRA `(.L_x_84) ;  /* 0x0000000000042947 */ /* 0x002fea0003800000 */
[----:B------:R-:W-:Y:S01]  /*c130*/  BPT.TRAP 0x1 ;  /* 0x000000040000795c */ /* 0x000fe20000300000 */
.L_x_84:
[----:B------:R-:W-:Y:S05]  /*c140*/  @P0 BRA `(.L_x_85) ;  /* 0x0000000000040947 */ /* 0x000fea0003800000 */
[----:B------:R-:W-:Y:S01]  /*c150*/  BPT.TRAP 0x1 ;  /* 0x000000040000795c */ /* 0x000fe20000300000 */
.L_x_85:
[----:B------:R-:W-:Y:S01]  /*c160*/  R2UR UR5, R9 ;  /* 0x00000000090572ca */ /* 0x000fe200000e0000 */
[----:B------:R-:W-:Y:S01]  /*c170*/  UIADD3 UR4, UP0, UR18, 0xf0, URZ ;  /* 0x000000f012047890 */ /* 0x000fe2000ff1e03f */
[----:B------:R-:W-:Y:S01]  /*c180*/  R2UR UR8, R0 ;  /* 0x00000000000872ca */ /* 0x000fe200000e0000 */
[----:B------:R-:W-:Y:S01]  /*c190*/  UMOV UR10, URZ ;  /* 0x0000003f000a7c82 */ /* 0x000fe20008000000 */
[----:B------:R-:W-:Y:S01]  /*c1a0*/  R2UR UR9, R7 ;  /* 0x00000000070972ca */ /* 0x000fe200000e0000 */
[----:B------:R-:W-:Y:S01]  /*c1b0*/  UMOV UR6, 0x0 ;  /* 0x0000000000067882 */ /* 0x000fe20000000000 */
[----:B------:R-:W-:Y:S01]  /*c1c0*/  R2UR UR11, R3 ;  /* 0x00000000030b72ca */ /* 0x000fe200000e0000 */
[----:B------:R-:W-:Y:S01]  /*c1d0*/  UMOV UR7, 0x10000000 ;  /* 0x1000000000077882 */ /* 0x000fe20000000000 */
[----:B------:R-:W-:Y:S01]  /*c1e0*/  R2UR UR12, R10 ;  /* 0x000000000a0c72ca */ /* 0x000fe200000e0000 */
[----:B------:R-:W-:Y:S01]  /*c1f0*/  UMOV UR15, 0x20 ;  /* 0x00000020000f7882 */ /* 0x000fe20000000000 */
[----:B------:R-:W-:Y:S01]  /*c200*/  R2UR UR13, R2 ;  /* 0x00000000020d72ca */ /* 0x000fe200000e0000 */
[----:B------:R-:W-:-:S04]  /*c210*/  VIADD R0, R0, 0x1 ;  /* 0x0000000100007836 */ /* 0x000fc80000000000 */
[----:B------:R-:W-:Y:S01]  /*c220*/  UIMAD UR8, UR8, 0x3000, UR5 ;  /* 0x00003000080878a4 */ /* 0x000fe2000f8e0205 */
[C---:B------:R-:W-:Y:S01]  /*c230*/  ISETP.NE.AND P2, PT, R0.reuse, 0x2, PT ;  /* 0x000000020000780c */ /* 0x040fe20003f45270 */
[----:B------:R-:W-:Y:S02]  /*c240*/  UIADD3 UR9, UR9, 0x28450, URZ ;  /* 0x0002845009097890 */ /* 0x000fe4000fffe03f */
[----:B------:R-:W-:Y:S01]  /*c250*/  UIADD3.X UR5, URZ, UR19, URZ, UP0, !UPT ;  /* 0x000000133f057290 */ /* 0x000fe200087fe43f */
[----:B------:R-:W-:Y:S01]  /*c260*/  SEL R6, RZ, 0x1, P2 ;  /* 0x00000001ff067807 */ /* 0x000fe20001000000 */
[----:B------:R-:W-:Y:S01]  /*c270*/  UIADD3 UR14, UR8, 0x1000, URZ ;  /* 0x00001000080e7890 */ /* 0x000fe2000fffe03f */
[----:B------:R-:W-:Y:S01]  /*c280*/  SEL R0, R0, RZ, P2 ;  /* 0x000000ff00007207 */ /* 0x000fe20001000000 */
[----:B------:R-:W-:Y:S01]  /*c290*/  UIADD3 UR16, UR8, 0x2000, URZ ;  /* 0x0000200008107890 */ /* 0x000fe2000fffe03f */
[----:B------:R-:W-:Y:S02]  /*c2a0*/  LOP3.LUT R5, R5, R6, RZ, 0x3c, !PT ;  /* 0x0000000605057212 */ /* 0x000fe400078e3cff */
[----:B------:R-:W-:-:S02]  /*c2b0*/  MOV R6, 0x40 ;  /* 0x0000004000067802 */ /* 0x000fc40000000f00 */
[----:B------:R1:W-:Y:S02]  /*c2c0*/  UTMALDG.4D [UR8], [UR4], desc[UR6] ;  /* 0x00000608040075b4 */ /* 0x0003e40008019000 */
[----:B-1----:R-:W-:Y:S01]  /*c2d0*/  UMOV UR8, UR14 ;  /* 0x0000000e00087c82 */ /* 0x002fe20008000000 */
[----:B------:R-:W-:Y:S01]  /*c2e0*/  UMOV UR10, UR15 ;  /* 0x0000000f000a7c82 */ /* 0x000fe20008000000 */
[----:B------:R-:W-:Y:S01]  /*c2f0*/  UMOV UR14, 0x40 ;  /* 0x00000040000e7882 */ /* 0x000fe20000000000 */
[----:B------:R1:W-:Y:S02]  /*c300*/  UTMALDG.4D [UR8], [UR4], desc[UR6] ;  /* 0x00000608040075b4 */ /* 0x0003e40008019000 */
[----:B-1----:R-:W-:Y:S01]  /*c310*/  UMOV UR8, UR16 ;  /* 0x0000001000087c82 */ /* 0x002fe20008000000 */
[----:B------:R-:W-:Y:S02]  /*c320*/  UMOV UR10, UR14 ;  /* 0x0000000e000a7c82 */ /* 0x000fe40008000000 */
[----:B------:R1:W-:Y:S02]  /*c330*/  UTMALDG.4D [UR8], [UR4], desc[UR6] ;  /* 0x00000608040075b4 */ /* 0x0003e40008019000 */
[----:B-1----:R-:W-:Y:S01]  /*c340*/  NOP ;  /* 0x0000000000007918 */ /* 0x002fe20000000000 */
.L_x_82:
[----:B------:R-:W-:Y:S05]  /*c350*/  BSYNC B1 ;  /* 0x0000000000017941 */ /* 0x000fea0003800000 */
.L_x_81:
[----:B------:R-:W-:Y:S01]  /*c360*/  LOP3.LUT P2, RZ, R4, 0xff, RZ, 0xc0, !PT ;  /* 0x000000ff04ff7812 */ /* 0x000fe2000784c0ff */
[----:B------:R-:W-:-:S12]  /*c370*/  BSSY B1, `(.L_x_86) ;  /* 0x0000009000017945 */ /* 0x000fd80003800000 */
[----:B------:R-:W-:Y:S05]  /*c380*/  @!P2 BRA `(.L_x_87) ;  /* 0x00000000001ca947 */ /* 0x000fea0003800000 */
[----:B------:R-:W1:Y:S01]  /*c390*/  S2R R7, SR_CgaCtaId ;  /* 0x0000000000077919 */ /* 0x000e620000008800 */
[----:B------:R-:W-:-:S04]  /*c3a0*/  MOV R4, 0x400 ;  /* 0x0000040000047802 */ /* 0x000fc80000000f00 */
[----:B-1----:R-:W-:Y:S02]  /*c3b0*/  LEA R7, R7, R4, 0x18 ;  /* 0x0000000407077211 */ /* 0x002fe400078ec0ff */
[----:B------:R-:W-:Y:S02]  /*c3c0*/  SHF.L.U32 R4, RZ, 0x1f, RZ ;  /* 0x0000001fff047819 */ /* 0x000fe400000006ff */
[----:B------:R1:W-:Y:S02]  /*c3d0*/  SYNCS.ARRIVE.TRANS64.A1T0 RZ, [R7+URZ+0x284b0], RZ ;  /* 0x0284b0ff07ff79a7 */ /* 0x0003e4000810003f */
[----:B------:R-:W2:Y:S02]  /*c3e0*/  SYNCS.PHASECHK.TRANS64.TRYWAIT P2, [R7+URZ+0x284b0], R4 ;  /* 0x0284b004070075a7 */ /* 0x000ea4000804017f */
[----:B-12---:R-:W-:Y:S05]  /*c3f0*/  @!P2 BRA `(.L_x_88) ;  /* 0x000000180060a947 */ /* 0x006fea0003800000 */
.L_x_87:
[----:B------:R-:W-:Y:S05]  /*c400*/  BSYNC B1 ;  /* 0x0000000000017941 */ /* 0x000fea0003800000 */
.L_x_86:
[----:B------:R-:W-:Y:S04]  /*c410*/  BSSY B1, `(.L_x_89) ;  /* 0x0000032000017945 */ /* 0x000fe80003800000 */
[----:B------:R-:W-:Y:S05]  /*c420*/  @!P6 BRA `(.L_x_90) ;  /* 0x0000000000c0e947 */ /* 0x000fea0003800000 */
[----:B-1----:R-:W1:Y:S01]  /*c430*/  S2R R7, SR_CgaCtaId ;  /* 0x0000000000077919 */ /* 0x002e620000008800 */
[----:B------:R-:W-:Y:S02]  /*c440*/  MOV R4, 0x400 ;  /* 0x0000040000047802 */ /* 0x000fe40000000f00 */
[----:B------:R-:W-:Y:S02]  /*c450*/  SHF.L.U32 R9, R5, 0x1f, RZ ;  /* 0x0000001f05097819 */ /* 0x000fe400000006ff */
[----:B-1----:R-:W-:-:S05]  /*c460*/  LEA R7, R7, R4, 0x18 ;  /* 0x0000000407077211 */ /* 0x002fca00078ec0ff */
[----:B------:R-:W-:-:S04]  /*c470*/  IMAD R4, R0, 0x8, R7 ;  /* 0x0000000800047824 */ /* 0x000fc800078e0207 */
[----:B------:R-:W1:Y:S02]  /*c480*/  SYNCS.PHASECHK.TRANS64.TRYWAIT P2, [R4+URZ+0x28460], R9 ;  /* 0x02846009040075a7 */ /* 0x000e64000804017f */
[----:B-1----:R-:W-:Y:S05]  /*c490*/  @!P2 BRA `(.L_x_91) ;  /* 0x00000018004ca947 */ /* 0x002fea0003800000 */
.L_x_135:
[----:B------:R-:W-:Y:S01]  /*c4a0*/  UPRMT UR4, UR17, 0x9910, URZ ;  /* 0x0000991011047896 */ /* 0x000fe2000800003f */
[----:B-1----:R-:W-:-:S03]  /*c4b0*/  @P1 MOV R9, 0x3000 ;  /* 0x0000300000091802 */ /* 0x002fc60000000f00 */
[----:B------:R-:W-:Y:S01]  /*c4c0*/  UISETP.NE.AND UP0, UPT, UR4, 0x2, UPT ;  /* 0x000000020400788c */ /* 0x000fe2000bf05270 */
[----:B------:R1:W-:Y:S05]  /*c4d0*/  @P1 SYNCS.ARRIVE.TRANS64 RZ, [R4+URZ+0x28450], R9 ;  /* 0x0284500904ff19a7 */ /* 0x0003ea000800003f */
[----:B------:R-:W-:-:S13]  /*c4e0*/  PLOP3.LUT P2, PT, PT, PT, UP0, 0x80, 0x0 ;  /* 0x000000000000781c */ /* 0x000fda0003f4f008 */
[----:B-1----:R-:W-:Y:S05]  /*c4f0*/  @P2 BRA `(.L_x_92) ;  /* 0x0000000000042947 */ /* 0x002fea0003800000 */
[----:B------:R-:W-:Y:S01]  /*c500*/  BPT.TRAP 0x1 ;  /* 0x000000040000795c */ /* 0x000fe20000300000 */
.L_x_92:
[----:B------:R-:W-:Y:S05]  /*c510*/  @P0 BRA `(.L_x_93) ;  /* 0x0000000000040947 */ /* 0x000fea0003800000 */
[----:B------:R-:W-:Y:S01]  /*c520*/  BPT.TRAP 0x1 ;  /* 0x000000040000795c */ /* 0x000fe20000300000 */
.L_x_93:
        /* <DEDUP_REMOVED lines=11> */
[----:B------:R-:W-:Y:S01]  /*c5e0*/  VIADD R0, R0, 0x1 ;  /* 0x0000000100007836 */ /* 0x000fe20000000000 */
[----:B------:R-:W-:-:S04]  /*c5f0*/  R2UR UR13, R2 ;  /* 0x00000000020d72ca */ /* 0x000fc800000e0000 */
[C---:B------:R-:W-:Y:S01]  /*c600*/  ISETP.NE.AND P2, PT, R0.reuse, 0x2, PT ;  /* 0x000000020000780c */ /* 0x040fe20003f45270 */
[----:B------:R-:W-:Y:S02]  /*c610*/  UIADD3 UR11, UR11, UR9, URZ ;  /* 0x000000090b0b7290 */ /* 0x000fe4000fffe03f */
[----:B------:R-:W-:Y:S01]  /*c620*/  UIMAD UR8, UR8, 0x3000, UR5 ;  /* 0x00003000080878a4 */ /* 0x000fe2000f8e0205 */
[----:B------:R-:W-:Y:S01]  /*c630*/  SEL R2, RZ, 0x1, P2 ;  /* 0x00000001ff027807 */ /* 0x000fe20001000000 */
[----:B------:R-:W-:Y:S01]  /*c640*/  UIADD3 UR9, UR14, 0x28450, URZ ;  /* 0x000284500e097890 */ /* 0x000fe2000fffe03f */
[----:B------:R-:W-:Y:S01]  /*c650*/  SEL R0, R0, RZ, P2 ;  /* 0x000000ff00007207 */ /* 0x000fe20001000000 */
[----:B------:R-:W-:Y:S01]  /*c660*/  UIADD3.X UR5, URZ, UR19, URZ, UP0, !UPT ;  /* 0x000000133f057290 */ /* 0x000fe200087fe43f */
[----:B------:R-:W-:Y:S01]  /*c670*/  LOP3.LUT R5, R5, R2, RZ, 0x3c, !PT ;  /* 0x0000000205057212 */ /* 0x000fe200078e3cff */
[----:B------:R-:W-:Y:S02]  /*c680*/  UIADD3 UR14, UR8, 0x1000, URZ ;  /* 0x00001000080e7890 */ /* 0x000fe4000fffe03f */
[----:B------:R-:W-:-:S05]  /*c690*/  UIADD3 UR16, UR8, 0x2000, URZ ;  /* 0x0000200008107890 */ /* 0x000fca000fffe03f */
        /* <DEDUP_REMOVED lines=8> */
[----:B--2---:R-:W-:Y:S01]  /*c720*/  NOP ;  /* 0x0000000000007918 */ /* 0x004fe20000000000 */
.L_x_90:
[----:B------:R-:W-:Y:S05]  /*c730*/  BSYNC B1 ;  /* 0x0000000000017941 */ /* 0x000fea0003800000 */
.L_x_89:
[----:B------:R-:W-:Y:S02]  /*c740*/  IADD3 R17, R17, UR20, RZ ;  /* 0x0000001411117c10 */ /* 0x000fe4000fffe0ff */
[----:B-1----:R-:W-:Y:S02]  /*c750*/  PRMT R4, RZ, 0x7610, R4 ;  /* 0x00007610ff047816 */ /* 0x002fe40000000004 */
[----:B------:R-:W-:-:S13]  /*c760*/  ISETP.GE.AND P2, PT, R17, UR21, PT ;  /* 0x0000001511007c0c */ /* 0x000fda000bf46270 */
[----:B------:R-:W-:Y:S05]  /*c770*/  @!P2 BRA `(.L_x_94) ;  /* 0xfffffff400b8a947 */ /* 0x000fea000383ffff */
[----:B------:R-:W-:Y:S05]  /*c780*/  BSYNC B0 ;  /* 0x0000000000007941 */ /* 0x000fea0003800000 */
.L_x_79:
[----:B------:R-:W-:Y:S05]  /*c790*/  EXIT ;  /* 0x000000000000794d */ /* 0x000fea0003800000 */
.L_x_78:
[----:B-1----:R-:W-:Y:S02]  /*c7a0*/  ULDC UR4, c[0x0][0xa00] ;  /* 0x0002800000047ab9 */ /* 0x002fe40000000800 */
[----:B------:R-:W-:-:S13]  /*c7b0*/  ISETP.GE.AND P0, PT, R17, UR4, PT ;  /* 0x0000000411007c0c */ /* 0x000fda000bf06270 */
[----:B------:R-:W-:Y:S05]  /*c7c0*/  @P0 EXIT ;  /* 0x000000000000094d */ /* 0x000fea0003800000 */
[----:B------:R-:W-:Y:S01]  /*c7d0*/  LOP3.LUT P0, RZ, R2, 0x1f, RZ, 0xc0, !PT ;  /* 0x0000001f02ff7812 */ /* 0x000fe2000780c0ff */
[----:B------:R-:W-:Y:S01]  /*c7e0*/  BSSY B0, `(.L_x_95) ;  /* 0x0000115000007945 */ /* 0x000fe20003800000 */
[----:B------:R-:W-:Y:S01]  /*c7f0*/  IMAD.MOV.U32 R5, RZ, RZ, 0x1 ;  /* 0x00000001ff057424 */ /* 0x000fe200078e00ff */
[----:B------:R-:W-:Y:S01]  /*c800*/  MOV R0, RZ ;  /* 0x000000ff00007202 */ /* 0x000fe20000000f00 */
[----:B------:R-:W-:Y:S01]  /*c810*/  IMAD.MOV.U32 R4, RZ, RZ, 0x1 ;  /* 0x00000001ff047424 */ /* 0x000fe200078e00ff */
[----:B------:R-:W-:Y:S01]  /*c820*/  PLOP3.LUT P0, PT, P0, P2, PT, 0x2a, 0x0 ;  /* 0x000000000000781c */ /* 0x000fe20000704572 */
[----:B------:R-:W-:Y:S01]  /*c830*/  ULOP3.LUT UR19, UR48, 0x2, URZ, 0xfc, !UPT ;  /* 0x0000000230137892 */ /* 0x000fe2000f8efc3f */
[----:B------:R-:W-:Y:S01]  /*c840*/  ULDC.64 UR16, c[0x0][0x198] ;  /* 0x0000660000107ab9 */ /* 0x000fe20000000a00 */
[----:B------:R-:W-:-:S10]  /*c850*/  ULDC UR20, c[0x0][0xc] ;  /* 0x0000030000147ab9 */ /* 0x000fd40000000800 */
.L_x_123:
[----:B------:R-:W1:Y:S01]  /*c860*/  LDC R8, c[0x0][0xa04] ;  /* 0x00028100ff087b82 */ /* 0x000e620000000800 */
[----:B------:R-:W-:Y:S02]  /*c870*/  ULDC UR4, c[0x0][0x28c] ;  /* 0x0000a30000047ab9 */ /* 0x000fe40000000800 */
[----:B------:R-:W-:-:S04]  /*c880*/  UIADD3 UR4, UR4, 0x7f, URZ ;  /* 0x0000007f04047890 */ /* 0x000fc8000fffe03f */
[----:B------:R-:W-:Y:S01]  /*c890*/  USHF.R.S32.HI UR5, URZ, 0x1f, UR4 ;  /* 0x0000001f3f057899 */ /* 0x000fe20008011404 */
[----:B------:R-:W2:Y:S03]  /*c8a0*/  LDC R9, c[0x0][0xa10] ;  /* 0x00028400ff097b82 */ /* 0x000ea60000000800 */
[----:B------:R-:W-:-:S03]  /*c8b0*/  ULEA.HI UR5, UR5, UR4, URZ, 0x7 ;  /* 0x0000000405057291 */ /* 0x000fc6000f8f383f */
[----:B------:R-:W-:Y:S01]  /*c8c0*/  UMOV UR4, 0xffffffff ;  /* 0xffffffff00047882 */ /* 0x000fe20000000000 */
[----:B------:R-:W-:Y:S01]  /*c8d0*/  USHF.R.S32.HI UR5, URZ, 0x7, UR5 ;  /* 0x000000073f057899 */ /* 0x000fe20008011405 */
        /* <DEDUP_REMOVED lines=8> */
[----:B-1----:R-:W-:Y:S01]  /*c960*/  @P3 IMAD.HI.U32 R10, R17, R6, RZ ;  /* 0x00000006110a3227 */ /* 0x002fe200078e00ff */
[----:B------:R-:W-:-:S04]  /*c970*/  MOV R6, R17 ;  /* 0x0000001100067202 */ /* 0x000fc80000000f00 */
[----:B------:R-:W-:-:S05]  /*c980*/  @P3 SHF.R.U32.HI R6, RZ, R7, R10 ;  /* 0x00000007ff063219 */ /* 0x000fca000001160a */
[----:B--2---:R-:W-:-:S04]  /*c990*/  @P4 IMAD.HI.U32 R10, R6, R11, RZ ;  /* 0x0000000b060a4227 */ /* 0x004fc800078e00ff */
[----:B------:R-:W-:Y:S01]  /*c9a0*/  IMAD.MOV.U32 R7, RZ, RZ, R6 ;  /* 0x000000ffff077224 */ /* 0x000fe200078e0006 */
[----:B---3--:R-:W-:-:S05]  /*c9b0*/  @P4 SHF.R.U32.HI R7, RZ, R13, R10 ;  /* 0x0000000dff074219 */ /* 0x008fca000001160a */
[----:B----4-:R-:W-:Y:S01]  /*c9c0*/  @P5 IMAD.HI.U32 R10, R7, R2, RZ ;  /* 0x00000002070a5227 */ /* 0x010fe200078e00ff */
[----:B------:R-:W-:-:S04]  /*c9d0*/  MOV R2, R7 ;  /* 0x0000000700027202 */ /* 0x000fc80000000f00 */
[----:B------:R-:W-:Y:S02]  /*c9e0*/  @P5 SHF.R.U32.HI R2, RZ, R3, R10 ;  /* 0x00000003ff025219 */ /* 0x000fe4000001160a */
[----:B------:R-:W-:-:S03]  /*c9f0*/  IADD3 R3, -R7, RZ, RZ ;  /* 0x000000ff07037210 */ /* 0x000fc60007ffe1ff */
[----:B------:R-:W-:Y:S02]  /*ca00*/  IMAD.MOV R2, RZ, RZ, -R2 ;  /* 0x000000ffff027224 */ /* 0x000fe400078e0a02 */
[--C-:B------:R-:W-:Y:S02]  /*ca10*/  IMAD R3, R9, R3, R6.reuse ;  /* 0x0000000309037224 */ /* 0x100fe400078e0206 */
[----:B------:R-:W-:Y:S02]  /*ca20*/  IMAD.MOV R6, RZ, RZ, -R6 ;  /* 0x000000ffff067224 */ /* 0x000fe400078e0a06 */
[----:B------:R-:W-:Y:S02]  /*ca30*/  IMAD R2, R12, R2, R7 ;  /* 0x000000020c027224 */ /* 0x000fe400078e0207 */
[----:B------:R-:W-:-:S05]  /*ca40*/  IMAD R8, R8, R6, R17 ;  /* 0x0000000608087224 */ /* 0x000fca00078e0211 */
[----:B------:R-:W-:-:S04]  /*ca50*/  LEA R8, R8, 0xff, 0x7 ;  /* 0x000000ff08087811 */ /* 0x000fc800078e38ff */
[----:B------:R-:W-:-:S04]  /*ca60*/  SHF.R.S32.HI R7, RZ, 0x1f, R8 ;  /* 0x0000001fff077819 */ /* 0x000fc80000011408 */
[----:B------:R-:W-:-:S04]  /*ca70*/  LEA.HI R7, R7, R8, RZ, 0x7 ;  /* 0x0000000807077211 */ /* 0x000fc800078f38ff */
[----:B------:R-:W-:-:S04]  /*ca80*/  SHF.R.S32.HI R6, RZ, 0x7, R7 ;  /* 0x00000007ff067819 */ /* 0x000fc80000011407 */
[----:B------:R-:W-:Y:S01]  /*ca90*/  VIMNMX R6, R6, UR5, PT ;  /* 0x0000000506067c48 */ /* 0x000fe2000bfe0100 */
[----:B------:R-:W-:Y:S06]  /*caa0*/  BRA.DIV UR4, `(.L_x_96) ;  /* 0x0000001204dc7947 */ /* 0x000fec000b800000 */
[----:B------:R-:W-:-:S13]  /*cab0*/  ELECT P6, URZ, PT ;  /* 0x00000000003f782f */ /* 0x000fda00038c0000 */
.L_x_138:
[----:B------:R-:W-:Y:S01]  /*cac0*/  ISETP.GT.AND P3, PT, R6, RZ, P6 ;  /* 0x000000ff0600720c */ /* 0x000fe20003764270 */
[----:B------:R-:W-:-:S12]  /*cad0*/  BSSY B1, `(.L_x_97) ;  /* 0x0000031000017945 */ /* 0x000fd80003800000 */
[----:B------:R-:W-:Y:S05]  /*cae0*/  @!P3 BRA `(.L_x_98) ;  /* 0x0000000000bcb947 */ /* 0x000fea0003800000 */
[----:B------:R-:W1:Y:S01]  /*caf0*/  S2R R8, SR_CgaCtaId ;  /* 0x0000000000087919 */ /* 0x000e620000008800 */
[----:B------:R-:W-:-:S04]  /*cb00*/  MOV R7, 0x400 ;  /* 0x0000040000077802 */ /* 0x000fc80000000f00 */
[----:B-1----:R-:W-:Y:S02]  /*cb10*/  LEA R9, R8, R7, 0x18 ;  /* 0x0000000708097211 */ /* 0x002fe400078ec0ff */
[----:B------:R-:W-:Y:S02]  /*cb20*/  SHF.L.U32 R7, R4, 0x1f, RZ ;  /* 0x0000001f04077819 */ /* 0x000fe400000006ff */
[----:B------:R-:W-:-:S04]  /*cb30*/  LEA R8, R0, R9, 0x3 ;  /* 0x0000000900087211 */ /* 0x000fc800078e18ff */
[----:B------:R-:W1:Y:S02]  /*cb40*/  SYNCS.PHASECHK.TRANS64.TRYWAIT P4, [R8+URZ+0x28428], R7 ;  /* 0x02842807080075a7 */ /* 0x000e64000808017f */
[----:B-1----:R-:W-:Y:S05]  /*cb50*/  @!P4 BRA `(.L_x_99) ;  /* 0x0000001000d0c947 */ /* 0x002fea0003800000 */
.L_x_139:
[----:B------:R-:W-:Y:S01]  /*cb60*/  UPRMT UR4, UR19, 0x9910, URZ ;  /* 0x0000991013047896 */ /* 0x000fe2000800003f */
[----:B-1----:R-:W-:-:S03]  /*cb70*/  @P2 IMAD.MOV.U32 R7, RZ, RZ, 0x6000 ;  /* 0x00006000ff072424 */ /* 0x002fc600078e00ff */
[----:B------:R-:W-:Y:S01]  /*cb80*/  UISETP.NE.AND UP0, UPT, UR4, 0x2, UPT ;  /* 0x000000020400788c */ /* 0x000fe2000bf05270 */
[----:B------:R1:W-:Y:S05]  /*cb90*/  @P2 SYNCS.ARRIVE.TRANS64 RZ, [R8+URZ+0x28400], R7 ;  /* 0x0284000708ff29a7 */ /* 0x0003ea000800003f */
[----:B------:R-:W-:-:S13]  /*cba0*/  PLOP3.LUT P4, PT, PT, PT, UP0, 0x80, 0x0 ;  /* 0x000000000000781c */ /* 0x000fda0003f8f008 */
[----:B-1----:R-:W-:Y:S05]  /*cbb0*/  @P4 BRA `(.L_x_100) ;  /* 0x0000000000044947 */ /* 0x002fea0003800000 */
[----:B------:R-:W-:Y:S01]  /*cbc0*/  BPT.TRAP 0x1 ;  /* 0x000000040000795c */ /* 0x000fe20000300000 */
.L_x_100:
[----:B------:R-:W-:Y:S05]  /*cbd0*/  @P0 BRA `(.L_x_101) ;  /* 0x0000000000040947 */ /* 0x000fea0003800000 */
[----:B------:R-:W-:Y:S01]  /*cbe0*/  BPT.TRAP 0x1 ;  /* 0x000000040000795c */ /* 0x000fe20000300000 */
.L_x_101:
[----:B------:R-:W-:Y:S01]  /*cbf0*/  IMAD R9, R0, 0x6000, R9 ;  /* 0x0000600000097824 */ /* 0x000fe200078e0209 */
[----:B------:R-:W-:Y:S01]  /*cc00*/  R2UR UR9, R8 ;  /* 0x00000000080972ca */ /* 0x000fe200000e0000 */
[----:B------:R-:W-:Y:S01]  /*cc10*/  UIADD3 UR4, UP0, UR16, 0x1f0, URZ ;  /* 0x000001f010047890 */ /* 0x000fe2000ff1e03f */
[----:B------:R-:W-:Y:S01]  /*cc20*/  R2UR UR12, R3 ;  /* 0x00000000030c72ca */ /* 0x000fe200000e0000 */
[----:B------:R-:W-:Y:S01]  /*cc30*/  UMOV UR10, URZ ;  /* 0x0000003f000a7c82 */ /* 0x000fe20008000000 */
[----:B------:R-:W-:Y:S01]  /*cc40*/  R2UR UR8, R9 ;  /* 0x00000000090872ca */ /* 0x000fe200000e0000 */
[----:B------:R-:W-:Y:S01]  /*cc50*/  UIADD3.X UR5, URZ, UR17, URZ, UP0, !UPT ;  /* 0x000000113f057290 */ /* 0x000fe200087fe43f */
[----:B------:R-:W-:Y:S01]  /*cc60*/  R2UR UR13, R2 ;  /* 0x00000000020d72ca */ /* 0x000fe200000e0000 */
[----:B------:R-:W-:Y:S01]  /*cc70*/  UMOV UR6, 0x0 ;  /* 0x0000000000067882 */ /* 0x000fe20000000000 */
[----:B------:R-:W-:Y:S01]  /*cc80*/  UMOV UR7, 0x10000000 ;  /* 0x1000000000077882 */ /* 0x000fe20000000000 */
[----:B------:R-:W-:Y:S01]  /*cc90*/  UMOV UR11, URZ ;  /* 0x0000003f000b7c82 */ /* 0x000fe20008000000 */
[----:B------:R-:W-:Y:S01]  /*cca0*/  UMOV UR21, 0x20 ;  /* 0x0000002000157882 */ /* 0x000fe20000000000 */
[----:B------:R-:W-:-:S02]  /*ccb0*/  IADD3 R0, R0, 0x1, RZ ;  /* 0x0000000100007810 */ /* 0x000fc40007ffe0ff */
[----:B------:R-:W-:Y:S02]  /*ccc0*/  UIADD3 UR9, UR9, 0x28400, URZ ;  /* 0x0002840009097890 */ /* 0x000fe4000fffe03f */
[C---:B------:R-:W-:Y:S02]  /*ccd0*/  ISETP.NE.AND P4, PT, R0.reuse, 0x5, PT ;  /* 0x000000050000780c */ /* 0x040fe40003f85270 */
[----:B------:R-:W-:Y:S02]  /*cce0*/  UIADD3 UR14, UR8, 0x6000, URZ ;  /* 0x00006000080e7890 */ /* 0x000fe4000fffe03f */
[----:B------:R-:W-:Y:S01]  /*ccf0*/  UIADD3 UR15, UR8, 0x8000, URZ ;  /* 0x00008000080f7890 */ /* 0x000fe2000fffe03f */
[----:B------:R-:W-:Y:S01]  /*cd00*/  SEL R7, RZ, 0x1, P4 ;  /* 0x00000001ff077807 */ /* 0x000fe20002000000 */
[----:B------:R-:W-:Y:S01]  /*cd10*/  UIADD3 UR18, UR8, 0xa000, URZ ;  /* 0x0000a00008127890 */ /* 0x000fe2000fffe03f */
[----:B------:R-:W-:Y:S02]  /*cd20*/  SEL R0, R0, RZ, P4 ;  /* 0x000000ff00007207 */ /* 0x000fe40002000000 */
[----:B------:R-:W-:Y:S01]  /*cd30*/  UMOV UR8, UR14 ;  /* 0x0000000e00087c82 */ /* 0x000fe20008000000 */
[----:B------:R-:W-:Y:S01]  /*cd40*/  UMOV UR14, 0x40 ;  /* 0x00000040000e7882 */ /* 0x000fe20000000000 */
[----:B------:R1:W-:Y:S01]  /*cd50*/  UTMALDG.4D [UR8], [UR4], desc[UR6] ;  /* 0x00000608040075b4 */ /* 0x0003e20008019000 */
[----:B------:R-:W-:Y:S01]  /*cd60*/  LOP3.LUT R4, R4, R7, RZ, 0x3c, !PT ;  /* 0x0000000704047212 */ /* 0x000fe200078e3cff */
[----:B-1----:R-:W-:Y:S01]  /*cd70*/  UMOV UR8, UR15 ;  /* 0x0000000f00087c82 */ /* 0x002fe20008000000 */
[----:B------:R-:W-:-:S02]  /*cd80*/  UMOV UR10, UR21 ;  /* 0x00000015000a7c82 */ /* 0x000fc40008000000 */
[----:B------:R1:W-:Y:S02]  /*cd90*/  UTMALDG.4D [UR8], [UR4], desc[UR6] ;  /* 0x00000608040075b4 */ /* 0x0003e40008019000 */
[----:B-1----:R-:W-:Y:S01]  /*cda0*/  UMOV UR8, UR18 ;  /* 0x0000001200087c82 */ /* 0x002fe20008000000 */
[----:B------:R-:W-:Y:S02]  /*cdb0*/  UMOV UR10, UR14 ;  /* 0x0000000e000a7c82 */ /* 0x000fe40008000000 */
[----:B------:R1:W-:Y:S02]  /*cdc0*/  UTMALDG.4D [UR8], [UR4], desc[UR6] ;  /* 0x00000608040075b4 */ /* 0x0003e40008019000 */
[----:B-1----:R-:W-:Y:S01]  /*cdd0*/  NOP ;  /* 0x0000000000007918 */ /* 0x002fe20000000000 */
.L_x_98:
[----:B------:R-:W-:Y:S05]  /*cde0*/  BSYNC B1 ;  /* 0x0000000000017941 */ /* 0x000fea0003800000 */
.L_x_97:
        /* <DEDUP_REMOVED lines=10> */
.L_x_103:
[----:B------:R-:W-:Y:S05]  /*ce90*/  BSYNC B1 ;  /* 0x0000000000017941 */ /* 0x000fea0003800000 */
.L_x_102:
[----:B------:R-:W-:Y:S01]  /*cea0*/  BSSY B1, `(.L_x_105) ;  /* 0x0000033000017945 */ /* 0x000fe20003800000 */
[----:B------:R-:W-:-:S03]  /*ceb0*/  IMAD.MOV.U32 R9, RZ, RZ, RZ ;  /* 0x000000ffff097224 */ /* 0x000fc600078e00ff */
[----:B------:R-:W-:Y:S05]  /*cec0*/  @!P3 BRA `(.L_x_106) ;  /* 0x0000000000c0b947 */ /* 0x000fea0003800000 */
[----:B-1----:R-:W1:Y:S01]  /*ced0*/  S2R R8, SR_CgaCtaId ;  /* 0x0000000000087919 */ /* 0x002e620000008800 */
[----:B------:R-:W-:-:S04]  /*cee0*/  MOV R5, 0x400 ;  /* 0x0000040000057802 */ /* 0x000fc80000000f00 */
[----:B-1----:R-:W-:Y:S02]  /*cef0*/  LEA R5, R8, R5, 0x18 ;  /* 0x0000000508057211 */ /* 0x002fe400078ec0ff */
[----:B------:R-:W-:Y:S02]  /*cf00*/  SHF.L.U32 R8, R4, 0x1f, RZ ;  /* 0x0000001f04087819 */ /* 0x000fe400000006ff */
[----:B------:R-:W-:-:S04]  /*cf10*/  LEA R7, R0, R5, 0x3 ;  /* 0x0000000500077211 */ /* 0x000fc800078e18ff */
[----:B------:R-:W1:Y:S02]  /*cf20*/  SYNCS.PHASECHK.TRANS64.TRYWAIT P3, [R7+URZ+0x28428], R8 ;  /* 0x02842808070075a7 */ /* 0x000e64000806017f */
[----:B-1----:R-:W-:Y:S05]  /*cf30*/  @!P3 BRA `(.L_x_107) ;  /* 0x000000100000b947 */ /* 0x002fea0003800000 */
.L_x_140:
[----:B------:R-:W-:Y:S01]  /*cf40*/  UPRMT UR4, UR19, 0x9910, URZ ;  /* 0x0000991013047896 */ /* 0x000fe2000800003f */
[----:B-1----:R-:W-:-:S03]  /*cf50*/  @P2 IMAD.MOV.U32 R8, RZ, RZ, 0x6000 ;  /* 0x00006000ff082424 */ /* 0x002fc600078e00ff */
[----:B------:R-:W-:Y:S01]  /*cf60*/  UISETP.NE.AND UP0, UPT, UR4, 0x2, UPT ;  /* 0x000000020400788c */ /* 0x000fe2000bf05270 */
[----:B------:R1:W-:Y:S05]  /*cf70*/  @P2 SYNCS.ARRIVE.TRANS64 RZ, [R7+URZ+0x28400], R8 ;  /* 0x0284000807ff29a7 */ /* 0x0003ea000800003f */
[----:B------:R-:W-:-:S13]  /*cf80*/  PLOP3.LUT P3, PT, PT, PT, UP0, 0x80, 0x0 ;  /* 0x000000000000781c */ /* 0x000fda0003f6f008 */
[----:B-1----:R-:W-:Y:S05]  /*cf90*/  @P3 BRA `(.L_x_108) ;  /* 0x0000000000043947 */ /* 0x002fea0003800000 */
[----:B------:R-:W-:Y:S01]  /*cfa0*/  BPT.TRAP 0x1 ;  /* 0x000000040000795c */ /* 0x000fe20000300000 */
.L_x_108:
[----:B------:R-:W-:Y:S05]  /*cfb0*/  @P0 BRA `(.L_x_109) ;  /* 0x0000000000040947 */ /* 0x000fea0003800000 */
[----:B------:R-:W-:Y:S01]  /*cfc0*/  BPT.TRAP 0x1 ;  /* 0x000000040000795c */ /* 0x000fe20000300000 */
.L_x_109:
        /* <DEDUP_REMOVED lines=12> */
[----:B------:R-:W-:Y:S01]  /*d090*/  IADD3 R0, R0, 0x1, RZ ;  /* 0x0000000100007810 */ /* 0x000fe20007ffe0ff */
[----:B------:R-:W-:Y:S01]  /*d0a0*/  IMAD.MOV.U32 R9, RZ, RZ, 0x1 ;  /* 0x00000001ff097424 */ /* 0x000fe200078e00ff */
[----:B------:R-:W-:-:S02]  /*d0b0*/  UIADD3 UR9, UR9, 0x28400, URZ ;  /* 0x0002840009097890 */ /* 0x000fc4000fffe03f */
        /* <DEDUP_REMOVED lines=16> */
[----:B--2---:R-:W-:Y:S01]  /*d1c0*/  NOP ;  /* 0x0000000000007918 */ /* 0x004fe20000000000 */
.L_x_106:
[----:B------:R-:W-:Y:S05]  /*d1d0*/  BSYNC B1 ;  /* 0x0000000000017941 */ /* 0x000fea0003800000 */
.L_x_105:
[----:B------:R-:W-:Y:S01]  /*d1e0*/  ISETP.GE.AND P3, PT, R6, 0x2, PT ;  /* 0x000000020600780c */ /* 0x000fe20003f66270 */
[----:B------:R-:W-:-:S12]  /*d1f0*/  BSSY B1, `(.L_x_110) ;  /* 0x000006e000017945 */ /* 0x000fd80003800000 */
[----:B------:R-:W-:Y:S05]  /*d200*/  @!P3 BRA `(.L_x_111) ;  /* 0x0000000400b0b947 */ /* 0x000fea0003800000 */
[----:B------:R-:W-:-:S07]  /*d210*/  SHF.L.U32 R6, R6, 0x1, RZ ;  /* 0x0000000106067819 */ /* 0x000fce00000006ff */
.L_x_122:
[----:B------:R-:W-:Y:S04]  /*d220*/  BSSY B2, `(.L_x_112) ;  /* 0x0000032000027945 */ /* 0x000fe80003800000 */
[----:B------:R-:W-:Y:S05]  /*d230*/  @!P6 BRA `(.L_x_113) ;  /* 0x0000000000c0e947 */ /* 0x000fea0003800000 */
[----:B-1----:R-:W1:Y:S01]  /*d240*/  S2R R8, SR_CgaCtaId ;  /* 0x0000000000087919 */ /* 0x002e620000008800 */
[----:B------:R-:W-:-:S04]  /*d250*/  MOV R5, 0x400 ;  /* 0x0000040000057802 */ /* 0x000fc80000000f00 */
[----:B-1----:R-:W-:Y:S02]  /*d260*/  LEA R5, R8, R5, 0x18 ;  /* 0x0000000508057211 */ /* 0x002fe400078ec0ff */
[----:B------:R-:W-:-:S03]  /*d270*/  SHF.L.U32 R8, R4, 0x1f, RZ ;  /* 0x0000001f04087819 */ /* 0x000fc600000006ff */
[----:B------:R-:W-:-:S04]  /*d280*/  IMAD R7, R0, 0x8, R5 ;  /* 0x0000000800077824 */ /* 0x000fc800078e0205 */
[----:B------:R-:W1:Y:S02]  /*d290*/  SYNCS.PHASECHK.TRANS64.TRYWAIT P3, [R7+URZ+0x28428], R8 ;  /* 0x02842808070075a7 */ /* 0x000e64000806017f */
[----:B-1----:R-:W-:Y:S05]  /*d2a0*/  @!P3 BRA `(.L_x_114) ;  /* 0x0000000c0038b947 */ /* 0x002fea0003800000 */
.L_x_141:
[----:B------:R-:W-:Y:S01]  /*d2b0*/  UPRMT UR4, UR19, 0x9910, URZ ;  /* 0x0000991013047896 */ /* 0x000fe2000800003f */
[----:B-1----:R-:W-:-:S03]  /*d2c0*/  @P2 MOV R8, 0x6000 ;  /* 0x0000600000082802 */ /* 0x002fc60000000f00 */
[----:B------:R-:W-:Y:S01]  /*d2d0*/  UISETP.NE.AND UP0, UPT, UR4, 0x2, UPT ;  /* 0x000000020400788c */ /* 0x000fe2000bf05270 */
[----:B------:R1:W-:Y:S05]  /*d2e0*/  @P2 SYNCS.ARRIVE.TRANS64 RZ, [R7+URZ+0x28400], R8 ;  /* 0x0284000807ff29a7 */ /* 0x0003ea000800003f */
[----:B------:R-:W-:-:S13]  /*d2f0*/  PLOP3.LUT P3, PT, PT, PT, UP0, 0x80, 0x0 ;  /* 0x000000000000781c */ /* 0x000fda0003f6f008 */
[----:B-1----:R-:W-:Y:S05]  /*d300*/  @P3 BRA `(.L_x_115) ;  /* 0x0000000000043947 */ /* 0x002fea0003800000 */
[----:B------:R-:W-:Y:S01]  /*d310*/  BPT.TRAP 0x1 ;  /* 0x000000040000795c */ /* 0x000fe20000300000 */
.L_x_115:
[----:B------:R-:W-:Y:S05]  /*d320*/  @P0 BRA `(.L_x_116) ;  /* 0x0000000000040947 */ /* 0x000fea0003800000 */
[----:B------:R-:W-:Y:S01]  /*d330*/  BPT.TRAP 0x1 ;  /* 0x000000040000795c */ /* 0x000fe20000300000 */
.L_x_116:
        /* <DEDUP_REMOVED lines=9> */
[----:B------:R-:W-:Y:S01]  /*d3d0*/  R2UR UR13, R2 ;  /* 0x00000000020d72ca */ /* 0x000fe200000e0000 */
[----:B------:R-:W-:Y:S01]  /*d3e0*/  UMOV UR7, 0x10000000 ;  /* 0x1000000000077882 */ /* 0x000fe20000000000 */
[----:B------:R-:W-:Y:S01]  /*d3f0*/  UMOV UR18, 0x20 ;  /* 0x0000002000127882 */ /* 0x000fe20000000000 */
[----:B------:R-:W-:-:S02]  /*d400*/  VIADD R0, R0, 0x1 ;  /* 0x0000000100007836 */ /* 0x000fc40000000000 */
[----:B------:R-:W-:Y:S02]  /*d410*/  UIADD3 UR9, UR9, 0x28400, URZ ;  /* 0x0002840009097890 */ /* 0x000fe4000fffe03f */
[----:B------:R-:W-:Y:S01]  /*d420*/  USHF.L.U32 UR11, UR11, 0x7, URZ ;  /* 0x000000070b0b7899 */ /* 0x000fe2000800063f */
[C---:B------:R-:W-:Y:S01]  /*d430*/  ISETP.NE.AND P3, PT, R0.reuse, 0x5, PT ;  /* 0x000000050000780c */ /* 0x040fe20003f65270 */
        /* <DEDUP_REMOVED lines=16> */
.L_x_113:
[----:B------:R-:W-:Y:S05]  /*d540*/  BSYNC B2 ;  /* 0x0000000000027941 */ /* 0x000fea0003800000 */
.L_x_112:
[----:B------:R-:W-:Y:S01]  /*d550*/  ISETP.LT.OR P3, PT, R6, 0x4, !P6 ;  /* 0x000000040600780c */ /* 0x000fe20007761670 */
[----:B------:R-:W-:-:S12]  /*d560*/  BSSY B2, `(.L_x_117) ;  /* 0x0000033000027945 */ /* 0x000fd80003800000 */
[----:B------:R-:W-:Y:S05]  /*d570*/  @P3 BRA `(.L_x_118) ;  /* 0x0000000000c43947 */ /* 0x000fea0003800000 */
[----:B-1----:R-:W1:Y:S01]  /*d580*/  S2R R8, SR_CgaCtaId ;  /* 0x0000000000087919 */ /* 0x002e620000008800 */
[----:B------:R-:W-:-:S04]  /*d590*/  MOV R5, 0x400 ;  /* 0x0000040000057802 */ /* 0x000fc80000000f00 */
[----:B-1----:R-:W-:Y:S02]  /*d5a0*/  LEA R5, R8, R5, 0x18 ;  /* 0x0000000508057211 */ /* 0x002fe400078ec0ff */
[----:B------:R-:W-:Y:S02]  /*d5b0*/  SHF.L.U32 R8, R4, 0x1f, RZ ;  /* 0x0000001f04087819 */ /* 0x000fe400000006ff */
[----:B------:R-:W-:-:S04]  /*d5c0*/  LEA R7, R0, R5, 0x3 ;  /* 0x0000000500077211 */ /* 0x000fc800078e18ff */
[----:B------:R-:W1:Y:S02]  /*d5d0*/  SYNCS.PHASECHK.TRANS64.TRYWAIT P3, [R7+URZ+0x28428], R8 ;  /* 0x02842808070075a7 */ /* 0x000e64000806017f */
[----:B-1----:R-:W-:Y:S05]  /*d5e0*/  @!P3 BRA `(.L_x_119) ;  /* 0x00000008007cb947 */ /* 0x002fea0003800000 */
.L_x_142:
[----:B------:R-:W-:Y:S01]  /*d5f0*/  UPRMT UR4, UR19, 0x9910, URZ ;  /* 0x0000991013047896 */ /* 0x000fe2000800003f */
[----:B-1----:R-:W-:-:S03]  /*d600*/  @P1 IMAD.MOV.U32 R8, RZ, RZ, 0x6000 ;  /* 0x00006000ff081424 */ /* 0x002fc600078e00ff */
[----:B------:R-:W-:Y:S01]  /*d610*/  UISETP.NE.AND UP0, UPT, UR4, 0x2, UPT ;  /* 0x000000020400788c */ /* 0x000fe2000bf05270 */
[----:B------:R1:W-:Y:S05]  /*d620*/  @P1 SYNCS.ARRIVE.TRANS64 RZ, [R7+URZ+0x28400], R8 ;  /* 0x0284000807ff19a7 */ /* 0x0003ea000800003f */
[----:B------:R-:W-:-:S13]  /*d630*/  PLOP3.LUT P3, PT, PT, PT, UP0, 0x80, 0x0 ;  /* 0x000000000000781c */ /* 0x000fda0003f6f008 */
[----:B-1----:R-:W-:Y:S05]  /*d640*/  @P3 BRA `(.L_x_120) ;  /* 0x0000000000043947 */ /* 0x002fea0003800000 */
[----:B------:R-:W-:Y:S01]  /*d650*/  BPT.TRAP 0x1 ;  /* 0x000000040000795c */ /* 0x000fe20000300000 */
.L_x_120:
[----:B------:R-:W-:Y:S05]  /*d660*/  @P0 BRA `(.L_x_121) ;  /* 0x0000000000040947 */ /* 0x000fea0003800000 */
[----:B------:R-:W-:Y:S01]  /*d670*/  BPT.TRAP 0x1 ;  /* 0x000000040000795c */ /* 0x000fe20000300000 */
.L_x_121:
        /* <DEDUP_REMOVED lines=12> */
[----:B------:R-:W-:Y:S01]  /*d740*/  IADD3 R0, R0, 0x1, RZ ;  /* 0x0000000100007810 */ /* 0x000fe20007ffe0ff */
[----:B------:R-:W-:Y:S01]  /*d750*/  VIADD R9, R9, 0x1 ;  /* 0x0000000109097836 */ /* 0x000fe20000000000 */
[----:B------:R-:W-:-:S02]  /*d760*/  UIADD3 UR9, UR9, 0x28400, URZ ;  /* 0x0002840009097890 */ /* 0x000fc4000fffe03f */
        /* <DEDUP_REMOVED lines=18> */
.L_x_118:
[----:B------:R-:W-:Y:S05]  /*d890*/  BSYNC B2 ;  /* 0x0000000000027941 */ /* 0x000fea0003800000 */
.L_x_117:
[C---:B------:R-:W-:Y:S02]  /*d8a0*/  ISETP.GT.AND P3, PT, R6.reuse, 0x4, PT ;  /* 0x000000040600780c */ /* 0x040fe40003f64270 */
[----:B------:R-:W-:-:S11]  /*d8b0*/  IADD3 R6, R6, -0x2, RZ ;  /* 0xfffffffe06067810 */ /* 0x000fd60007ffe0ff */
[----:B------:R-:W-:Y:S05]  /*d8c0*/  @P3 BRA `(.L_x_122) ;  /* 0xfffffff800543947 */ /* 0x000fea000383ffff */
.L_x_111:
[----:B------:R-:W-:Y:S05]  /*d8d0*/  BSYNC B1 ;  /* 0x0000000000017941 */ /* 0x000fea0003800000 */
.L_x_110:
[----:B------:R-:W-:Y:S01]  /*d8e0*/  VIADD R17, R17, UR20 ;  /* 0x0000001411117c36 */ /* 0x000fe20008000000 */
[----:B------:R-:W-:Y:S01]  /*d8f0*/  ULDC UR4, c[0x0][0xa00] ;  /* 0x0002800000047ab9 */ /* 0x000fe20000000800 */
[----:B-1----:R-:W-:-:S03]  /*d900*/  PRMT R5, RZ, 0x7610, R5 ;  /* 0x00007610ff057816 */ /* 0x002fc60000000005 */
[----:B------:R-:W-:-:S13]  /*d910*/  ISETP.GE.AND P3, PT, R17, UR4, PT ;  /* 0x0000000411007c0c */ /* 0x000fda000bf66270 */
[----:B------:R-:W-:Y:S05]  /*d920*/  @!P3 BRA `(.L_x_123) ;  /* 0xffffffec00ccb947 */ /* 0x000fea000383ffff */
[----:B------:R-:W-:Y:S05]  /*d930*/  BSYNC B0 ;  /* 0x0000000000007941 */ /* 0x000fea0003800000 */
.L_x_95:
[----:B------:R-:W-:Y:S05]  /*d940*/  EXIT ;  /* 0x000000000000794d */ /* 0x000fea0003800000 */
.L_x_17:
[----:B-1----:R-:W-:-:S04]  /*d950*/  MOV R3, UR4 ;  /* 0x0000000400037c02 */ /* 0x002fc80008000f00 */
[----:B------:R1:W2:Y:S03]  /*d960*/  SYNCS.PHASECHK.TRANS64.TRYWAIT P1, [R3+URZ+0x28450], R0 ;  /* 0x02845000030075a7 */ /* 0x0002a6000802017f */
[----:B--2---:R-:W-:Y:S05]  /*d970*/  @!P1 NANOSLEEP.SYNCS 0x989680 ;  /* 0x009896800000995d */ /* 0x004fea0003900000 */
[----:B------:R-:W2:Y:S02]  /*d980*/  @!P1 SYNCS.PHASECHK.TRANS64 P1, [R3+URZ+0x28450], R0 ;  /* 0x02845000030095a7 */ /* 0x000ea4000802007f */
[----:B--2---:R-:W-:Y:S05]  /*d990*/  @!P1 BRA `(.L_x_17) ;  /* 0xfffffffc00ec9947 */ /* 0x004fea000383ffff */
[----:B------:R-:W-:Y:S05]  /*d9a0*/  BRA `(.L_x_124) ;  /* 0xffffff38008c7947 */ /* 0x000fea000383ffff */
.L_x_19:
[----:B-1----:R-:W-:-:S04]  /*d9b0*/  IMAD.U32 R5, RZ, RZ, UR31 ;  /* 0x0000001fff057e24 */ /* 0x002fc8000f8e00ff */
[----:B------:R1:W2:Y:S03]  /*d9c0*/  SYNCS.PHASECHK.TRANS64.TRYWAIT P1, [R5+URZ+0x28400], R0 ;  /* 0x02840000050075a7 */ /* 0x0002a6000802017f */
[----:B--2---:R-:W-:Y:S05]  /*d9d0*/  @!P1 NANOSLEEP.SYNCS 0x989680 ;  /* 0x009896800000995d */ /* 0x004fea0003900000 */
[----:B------:R-:W2:Y:S02]  /*d9e0*/  @!P1 SYNCS.PHASECHK.TRANS64 P1, [R5+URZ+0x28400], R0 ;  /* 0x02840000050095a7 */ /* 0x000ea4000802007f */
[----:B--2---:R-:W-:Y:S05]  /*d9f0*/  @!P1 BRA `(.L_x_19) ;  /* 0xfffffffc00ec9947 */ /* 0x004fea000383ffff */
[----:B------:R-:W-:Y:S05]  /*da00*/  BRA `(.L_x_125) ;  /* 0xffffff3800a07947 */ /* 0x000fea000383ffff */
.L_x_20:
[----:B-1----:R-:W-:-:S04]  /*da10*/  MOV R0, UR28 ;  /* 0x0000001c00007c02 */ /* 0x002fc80008000f00 */
[----:B------:R1:W2:Y:S03]  /*da20*/  SYNCS.PHASECHK.TRANS64.TRYWAIT P1, [R0+URZ+-0x8], R3 ;  /* 0xfffff803000075a7 */ /* 0x0002a6000802017f */
[----:B--2---:R-:W-:Y:S05]  /*da30*/  @!P1 NANOSLEEP.SYNCS 0x989680 ;  /* 0x009896800000995d */ /* 0x004fea0003900000 */
[----:B------:R-:W2:Y:S02]  /*da40*/  @!P1 SYNCS.PHASECHK.TRANS64 P1, [R0+URZ+-0x8], R3 ;  /* 0xfffff803000095a7 */ /* 0x000ea4000802007f */
[----:B--2---:R-:W-:Y:S05]  /*da50*/  @!P1 BRA `(.L_x_20) ;  /* 0xfffffffc00ec9947 */ /* 0x004fea000383ffff */
[----:B------:R-:W-:Y:S05]  /*da60*/  BRA `(.L_x_126) ;  /* 0xffffff3800907947 */ /* 0x000fea000383ffff */
.L_x_22:
[----:B-1----:R-:W-:-:S04]  /*da70*/  IMAD.U32 R8, RZ, RZ, UR6 ;  /* 0x00000006ff087e24 */ /* 0x002fc8000f8e00ff */
[----:B------:R1:W2:Y:S03]  /*da80*/  SYNCS.PHASECHK.TRANS64.TRYWAIT P1, [R8+URZ+0x28400], R5 ;  /* 0x02840005080075a7 */ /* 0x0002a6000802017f */
[----:B--2---:R-:W-:Y:S05]  /*da90*/  @!P1 NANOSLEEP.SYNCS 0x989680 ;  /* 0x009896800000995d */ /* 0x004fea0003900000 */
[----:B------:R-:W2:Y:S02]  /*daa0*/  @!P1 SYNCS.PHASECHK.TRANS64 P1, [R8+URZ+0x28400], R5 ;  /* 0x02840005080095a7 */ /* 0x000ea4000802007f */
[----:B--2---:R-:W-:Y:S05]  /*dab0*/  @!P1 BRA `(.L_x_22) ;  /* 0xfffffffc00ec9947 */ /* 0x004fea000383ffff */
[----:B------:R-:W-:Y:S05]  /*dac0*/  BRA `(.L_x_127) ;  /* 0xffffff6400287947 */ /* 0x000fea000383ffff */
.L_x_27:
[----:B-1----:R-:W-:-:S04]  /*dad0*/  MOV R13, UR6 ;  /* 0x00000006000d7c02 */ /* 0x002fc80008000f00 */
[----:B------:R1:W2:Y:S03]  /*dae0*/  SYNCS.PHASECHK.TRANS64.TRYWAIT P2, [R13+URZ+0x28400], R4 ;  /* 0x028400040d0075a7 */ /* 0x0002a6000804017f */
[----:B--2---:R-:W-:Y:S05]  /*daf0*/  @!P2 NANOSLEEP.SYNCS 0x989680 ;  /* 0x009896800000a95d */ /* 0x004fea0003900000 */
[----:B------:R-:W2:Y:S02]  /*db00*/  @!P2 SYNCS.PHASECHK.TRANS64 P2, [R13+URZ+0x28400], R4 ;  /* 0x028400040d00a5a7 */ /* 0x000ea4000804007f */
[----:B--2---:R-:W-:Y:S05]  /*db10*/  @!P2 BRA `(.L_x_27) ;  /* 0xfffffffc00eca947 */ /* 0x004fea000383ffff */
[----:B------:R-:W-:Y:S05]  /*db20*/  BRA `(.L_x_128) ;  /* 0xffffff6800247947 */ /* 0x000fea000383ffff */
.L_x_31:
[----:B-1----:R-:W-:-:S04]  /*db30*/  IMAD.U32 R8, RZ, RZ, UR6 ;  /* 0x00000006ff087e24 */ /* 0x002fc8000f8e00ff */
[----:B------:R1:W2:Y:S03]  /*db40*/  SYNCS.PHASECHK.TRANS64.TRYWAIT P2, [R8+URZ+0x28400], R9 ;  /* 0x02840009080075a7 */ /* 0x0002a6000804017f */
[----:B--2---:R-:W-:Y:S05]  /*db50*/  @!P2 NANOSLEEP.SYNCS 0x989680 ;  /* 0x009896800000a95d */ /* 0x004fea0003900000 */
[----:B------:R-:W2:Y:S02]  /*db60*/  @!P2 SYNCS.PHASECHK.TRANS64 P2, [R8+URZ+0x28400], R9 ;  /* 0x028400090800a5a7 */ /* 0x000ea4000804007f */
[----:B--2---:R-:W-:Y:S05]  /*db70*/  @!P2 BRA `(.L_x_31) ;  /* 0xfffffffc00eca947 */ /* 0x004fea000383ffff */
[----:B------:R-:W-:Y:S05]  /*db80*/  BRA `(.L_x_30) ;  /* 0xffffff8c00647947 */ /* 0x000fea000383ffff */
.L_x_39:
[----:B-1----:R-:W-:-:S04]  /*db90*/  MOV R11, UR6 ;  /* 0x00000006000b7c02 */ /* 0x002fc80008000f00 */
[----:B------:R1:W2:Y:S03]  /*dba0*/  SYNCS.PHASECHK.TRANS64.TRYWAIT P2, [R11+URZ+0x28400], R4 ;  /* 0x028400040b0075a7 */ /* 0x0002a6000804017f */
[----:B--2---:R-:W-:Y:S05]  /*dbb0*/  @!P2 NANOSLEEP.SYNCS 0x989680 ;  /* 0x009896800000a95d */ /* 0x004fea0003900000 */
[----:B------:R-:W2:Y:S02]  /*dbc0*/  @!P2 SYNCS.PHASECHK.TRANS64 P2, [R11+URZ+0x28400], R4 ;  /* 0x028400040b00a5a7 */ /* 0x000ea4000804007f */
[----:B--2---:R-:W-:Y:S05]  /*dbd0*/  @!P2 BRA `(.L_x_39) ;  /* 0xfffffffc00eca947 */ /* 0x004fea000383ffff */
[----:B------:R-:W-:Y:S05]  /*dbe0*/  BRA `(.L_x_129) ;  /* 0xffffff9000a47947 */ /* 0x000fea000383ffff */
.L_x_43:
[----:B-1----:R-:W-:-:S04]  /*dbf0*/  IMAD.U32 R9, RZ, RZ, UR6 ;  /* 0x00000006ff097e24 */ /* 0x002fc8000f8e00ff */
[----:B------:R1:W2:Y:S03]  /*dc00*/  SYNCS.PHASECHK.TRANS64.TRYWAIT P2, [R9+URZ+0x28400], R8 ;  /* 0x02840008090075a7 */ /* 0x0002a6000804017f */
[----:B--2---:R-:W-:Y:S05]  /*dc10*/  @!P2 NANOSLEEP.SYNCS 0x989680 ;  /* 0x009896800000a95d */ /* 0x004fea0003900000 */
[----:B------:R-:W2:Y:S02]  /*dc20*/  @!P2 SYNCS.PHASECHK.TRANS64 P2, [R9+URZ+0x28400], R8 ;  /* 0x028400080900a5a7 */ /* 0x000ea4000804007f */
[----:B--2---:R-:W-:Y:S05]  /*dc30*/  @!P2 BRA `(.L_x_43) ;  /* 0xfffffffc00eca947 */ /* 0x004fea000383ffff */
[----:B------:R-:W-:Y:S05]  /*dc40*/  BRA `(.L_x_42) ;  /* 0xffffffc000687947 */ /* 0x000fea000383ffff */
.L_x_63:
[----:B-1----:R-:W-:-:S04]  /*dc50*/  MOV R3, UR28 ;  /* 0x0000001c00037c02 */ /* 0x002fc80008000f00 */
[----:B------:R1:W2:Y:S03]  /*dc60*/  SYNCS.PHASECHK.TRANS64.TRYWAIT P1, [R3+URZ+0x8], R0 ;  /* 0x00000800030075a7 */ /* 0x0002a6000802017f */
[----:B--2---:R-:W-:Y:S05]  /*dc70*/  @!P1 NANOSLEEP.SYNCS 0x989680 ;  /* 0x009896800000995d */ /* 0x004fea0003900000 */
[----:B------:R-:W2:Y:S02]  /*dc80*/  @!P1 SYNCS.PHASECHK.TRANS64 P1, [R3+URZ+0x8], R0 ;  /* 0x00000800030095a7 */ /* 0x000ea4000802007f */
[----:B--2---:R-:W-:Y:S05]  /*dc90*/  @!P1 BRA `(.L_x_63) ;  /* 0xfffffffc00ec9947 */ /* 0x004fea000383ffff */
[----:B------:R-:W-:Y:S05]  /*dca0*/  BRA `(.L_x_130) ;  /* 0xffffffcc00787947 */ /* 0x000fea000383ffff */
.L_x_80:
[----:B------:R-:W-:Y:S01]  /*dcb0*/  BSSY B1, `(.L_x_131) ;  /* 0x0000006000017945 */ /* 0x000fe20003800000 */
[----:B------:R-:W-:-:S07]  /*dcc0*/  IMAD.MOV.U32 R15, RZ, RZ, -0x1 ;  /* 0xffffffffff0f7424 */ /* 0x000fce00078e00ff */
[----:B------:R-:W-:Y:S05]  /*dcd0*/  WARPSYNC.COLLECTIVE R15, `(.L_x_132) ;  /* 0x000000000f0c7348 */ /* 0x000fea0003c00000 */
[----:B------:R-:W-:Y:S02]  /*dce0*/  ELECT P6, UR62, PT ;  /* 0x00000000003e782f */ /* 0x000fe400038c0000 */
[----:B------:R-:W-:Y:S01]  /*dcf0*/  MOV R14, UR62 ;  /* 0x0000003e000e7c02 */ /* 0x000fe20008000f00 */
[----:B------:R-:W-:Y:S10]  /*dd00*/  ENDCOLLECTIVE ;  /* 0x000000000000791b */ /* 0x000ff40003800000 */
.L_x_132:
[----:B------:R-:W-:Y:S05]  /*dd10*/  BSYNC B1 ;  /* 0x0000000000017941 */ /* 0x000fea0003800000 */
.L_x_131:
[----:B------:R-:W-:Y:S05]  /*dd20*/  BRA `(.L_x_133) ;  /* 0xffffffe000b47947 */ /* 0x000fea000383ffff */
.L_x_83:
[----:B-1----:R1:W2:Y:S02]  /*dd30*/  SYNCS.PHASECHK.TRANS64.TRYWAIT P2, [R7+URZ+0x28460], R6 ;  /* 0x02846006070075a7 */ /* 0x0022a4000804017f */
[----:B--2---:R-:W-:Y:S05]  /*dd40*/  @!P2 NANOSLEEP.SYNCS 0x989680 ;  /* 0x009896800000a95d */ /* 0x004fea0003900000 */
[----:B------:R-:W2:Y:S02]  /*dd50*/  @!P2 SYNCS.PHASECHK.TRANS64 P2, [R7+URZ+0x28460], R6 ;  /* 0x028460060700a5a7 */ /* 0x000ea4000804007f */
[----:B--2---:R-:W-:Y:S05]  /*dd60*/  @!P2 BRA `(.L_x_83) ;  /* 0xfffffffc00f0a947 */ /* 0x004fea000383ffff */
[----:B------:R-:W-:Y:S05]  /*dd70*/  BRA `(.L_x_134) ;  /* 0xffffffe000d47947 */ /* 0x000fea000383ffff */
.L_x_88:
[----:B-1----:R1:W2:Y:S02]  /*dd80*/  SYNCS.PHASECHK.TRANS64.TRYWAIT P2, [R7+URZ+0x284b0], R4 ;  /* 0x0284b004070075a7 */ /* 0x0022a4000804017f */
[----:B--2---:R-:W-:Y:S05]  /*dd90*/  @!P2 NANOSLEEP.SYNCS 0x989680 ;  /* 0x009896800000a95d */ /* 0x004fea0003900000 */
[----:B------:R-:W2:Y:S02]  /*dda0*/  @!P2 SYNCS.PHASECHK.TRANS64 P2, [R7+URZ+0x284b0], R4 ;  /* 0x0284b0040700a5a7 */ /* 0x000ea4000804007f */
[----:B--2---:R-:W-:Y:S05]  /*ddb0*/  @!P2 BRA `(.L_x_88) ;  /* 0xfffffffc00f0a947 */ /* 0x004fea000383ffff */
[----:B------:R-:W-:Y:S05]  /*ddc0*/  BRA `(.L_x_87) ;  /* 0xffffffe4008c7947 */ /* 0x000fea000383ffff */
.L_x_91:
[----:B-1----:R1:W2:Y:S02]  /*ddd0*/  SYNCS.PHASECHK.TRANS64.TRYWAIT P2, [R4+URZ+0x28460], R9 ;  /* 0x02846009040075a7 */ /* 0x0022a4000804017f */
[----:B--2---:R-:W-:Y:S05]  /*dde0*/  @!P2 NANOSLEEP.SYNCS 0x989680 ;  /* 0x009896800000a95d */ /* 0x004fea0003900000 */
[----:B------:R-:W2:Y:S02]  /*ddf0*/  @!P2 SYNCS.PHASECHK.TRANS64 P2, [R4+URZ+0x28460], R9 ;  /* 0x028460090400a5a7 */ /* 0x000ea4000804007f */
[----:B--2---:R-:W-:Y:S05]  /*de00*/  @!P2 BRA `(.L_x_91) ;  /* 0xfffffffc00f0a947 */ /* 0x004fea000383ffff */
[----:B------:R-:W-:Y:S05]  /*de10*/  BRA `(.L_x_135) ;  /* 0xffffffe400a07947 */ /* 0x000fea000383ffff */
.L_x_96:
[----:B------:R-:W-:Y:S01]  /*de20*/  BSSY B1, `(.L_x_136) ;  /* 0x0000006000017945 */ /* 0x000fe20003800000 */
[----:B------:R-:W-:-:S07]  /*de30*/  MOV R15, 0xffffffff ;  /* 0xffffffff000f7802 */ /* 0x000fce0000000f00 */
[----:B------:R-:W-:Y:S05]  /*de40*/  WARPSYNC.COLLECTIVE R15, `(.L_x_137) ;  /* 0x000000000f0c7348 */ /* 0x000fea0003c00000 */
[----:B------:R-:W-:Y:S02]  /*de50*/  ELECT P6, UR62, PT ;  /* 0x00000000003e782f */ /* 0x000fe400038c0000 */
[----:B------:R-:W-:Y:S01]  /*de60*/  MOV R14, UR62 ;  /* 0x0000003e000e7c02 */ /* 0x000fe20008000f00 */
[----:B------:R-:W-:Y:S10]  /*de70*/  ENDCOLLECTIVE ;  /* 0x000000000000791b */ /* 0x000ff40003800000 */
.L_x_137:
[----:B------:R-:W-:Y:S05]  /*de80*/  BSYNC B1 ;  /* 0x0000000000017941 */ /* 0x000fea0003800000 */
.L_x_136:
[----:B------:R-:W-:Y:S05]  /*de90*/  BRA `(.L_x_138) ;  /* 0xffffffec00087947 */ /* 0x000fea000383ffff */
.L_x_99:
[----:B-1----:R1:W2:Y:S02]  /*dea0*/  SYNCS.PHASECHK.TRANS64.TRYWAIT P4, [R8+URZ+0x28428], R7 ;  /* 0x02842807080075a7 */ /* 0x0022a4000808017f */
[----:B--2---:R-:W-:Y:S05]  /*deb0*/  @!P4 NANOSLEEP.SYNCS 0x989680 ;  /* 0x009896800000c95d */ /* 0x004fea0003900000 */
[----:B------:R-:W2:Y:S02]  /*dec0*/  @!P4 SYNCS.PHASECHK.TRANS64 P4, [R8+URZ+0x28428], R7 ;  /* 0x028428070800c5a7 */ /* 0x000ea4000808007f */
[----:B--2---:R-:W-:Y:S05]  /*ded0*/  @!P4 BRA `(.L_x_99) ;  /* 0xfffffffc00f0c947 */ /* 0x004fea000383ffff */
[----:B------:R-:W-:Y:S05]  /*dee0*/  BRA `(.L_x_139) ;  /* 0xffffffec001c7947 */ /* 0x000fea000383ffff */
.L_x_104:
[----:B-1----:R1:W2:Y:S02]  /*def0*/  SYNCS.PHASECHK.TRANS64.TRYWAIT P4, [R5+URZ+0x284b0], R8 ;  /* 0x0284b008050075a7 */ /* 0x0022a4000808017f */
[----:B--2---:R-:W-:Y:S05]  /*df00*/  @!P4 NANOSLEEP.SYNCS 0x989680 ;  /* 0x009896800000c95d */ /* 0x004fea0003900000 */
[----:B------:R-:W2:Y:S02]  /*df10*/  @!P4 SYNCS.PHASECHK.TRANS64 P4, [R5+URZ+0x284b0], R8 ;  /* 0x0284b0080500c5a7 */ /* 0x000ea4000808007f */
[----:B--2---:R-:W-:Y:S05]  /*df20*/  @!P4 BRA `(.L_x_104) ;  /* 0xfffffffc00f0c947 */ /* 0x004fea000383ffff */
[----:B------:R-:W-:Y:S05]  /*df30*/  BRA `(.L_x_103) ;  /* 0xffffffec00d47947 */ /* 0x000fea000383ffff */
.L_x_107:
[----:B-1----:R1:W2:Y:S02]  /*df40*/  SYNCS.PHASECHK.TRANS64.TRYWAIT P3, [R7+URZ+0x28428], R8 ;  /* 0x02842808070075a7 */ /* 0x0022a4000806017f */
[----:B--2---:R-:W-:Y:S05]  /*df50*/  @!P3 NANOSLEEP.SYNCS 0x989680 ;  /* 0x009896800000b95d */ /* 0x004fea0003900000 */
[----:B------:R-:W2:Y:S02]  /*df60*/  @!P3 SYNCS.PHASECHK.TRANS64 P3, [R7+URZ+0x28428], R8 ;  /* 0x028428080700b5a7 */ /* 0x000ea4000806007f */
[----:B--2---:R-:W-:Y:S05]  /*df70*/  @!P3 BRA `(.L_x_107) ;  /* 0xfffffffc00f0b947 */ /* 0x004fea000383ffff */
[----:B------:R-:W-:Y:S05]  /*df80*/  BRA `(.L_x_140) ;  /* 0xffffffec00ec7947 */ /* 0x000fea000383ffff */
.L_x_114:
[----:B-1----:R1:W2:Y:S02]  /*df90*/  SYNCS.PHASECHK.TRANS64.TRYWAIT P3, [R7+URZ+0x28428], R8 ;  /* 0x02842808070075a7 */ /* 0x0022a4000806017f */
[----:B--2---:R-:W-:Y:S05]  /*dfa0*/  @!P3 NANOSLEEP.SYNCS 0x989680 ;  /* 0x009896800000b95d */ /* 0x004fea0003900000 */
[----:B------:R-:W2:Y:S02]  /*dfb0*/  @!P3 SYNCS.PHASECHK.TRANS64 P3, [R7+URZ+0x28428], R8 ;  /* 0x028428080700b5a7 */ /* 0x000ea4000806007f */
[----:B--2---:R-:W-:Y:S05]  /*dfc0*/  @!P3 BRA `(.L_x_114) ;  /* 0xfffffffc00f0b947 */ /* 0x004fea000383ffff */
[----:B------:R-:W-:Y:S05]  /*dfd0*/  BRA `(.L_x_141) ;  /* 0xfffffff000b47947 */ /* 0x000fea000383ffff */
.L_x_119:
[----:B-1----:R1:W2:Y:S02]  /*dfe0*/  SYNCS.PHASECHK.TRANS64.TRYWAIT P3, [R7+URZ+0x28428], R8 ;  /* 0x02842808070075a7 */ /* 0x0022a4000806017f */
[----:B--2---:R-:W-:Y:S05]  /*dff0*/  @!P3 NANOSLEEP.SYNCS 0x989680 ;  /* 0x009896800000b95d */ /* 0x004fea0003900000 */
[----:B------:R-:W2:Y:S02]  /*e000*/  @!P3 SYNCS.PHASECHK.TRANS64 P3, [R7+URZ+0x28428], R8 ;  /* 0x028428080700b5a7 */ /* 0x000ea4000806007f */
[----:B--2---:R-:W-:Y:S05]  /*e010*/  @!P3 BRA `(.L_x_119) ;  /* 0xfffffffc00f0b947 */ /* 0x004fea000383ffff */
[----:B------:R-:W-:Y:S05]  /*e020*/  BRA `(.L_x_142) ;  /* 0xfffffff400707947 */ /* 0x000fea000383ffff */
        .weak           $__internal_0_$__cuda_sm20_rcp_rn_f32_slowpath
        .type           $__internal_0_$__cuda_sm20_rcp_rn_f32_slowpath,@function
        .size           $__internal_0_$__cuda_sm20_rcp_rn_f32_slowpath,(.L_x_148 - $__internal_0_$__cuda_sm20_rcp_rn_f32_slowpath)
$__internal_0_$__cuda_sm20_rcp_rn_f32_slowpath:
[----:B------:R-:W-:Y:S01]  /*e030*/  IMAD.SHL.U32 R0, R3, 0x2, RZ ;  /* 0x0000000203007824 */ /* 0x000fe200078e00ff */
[----:B------:R-:W-:Y:S04]  /*e040*/  BSSY B2, `(.L_x_143) ;  /* 0x0000030000027945 */ /* 0x000fe80003800000 */
[----:B------:R-:W-:-:S04]  /*e050*/  SHF.R.U32.HI R21, RZ, 0x18, R0 ;  /* 0x00000018ff157819 */ /* 0x000fc80000011600 */
[----:B------:R-:W-:-:S13]  /*e060*/  ISETP.NE.U32.AND P0, PT, R21, RZ, PT ;  /* 0x000000ff1500720c */ /* 0x000fda0003f05070 */
[----:B------:R-:W-:Y:S05]  /*e070*/  @P0 BRA `(.L_x_144) ;  /* 0x0000000000280947 */ /* 0x000fea0003800000 */
[----:B------:R-:W-:-:S04]  /*e080*/  SHF.L.U32 R0, R3, 0x1, RZ ;  /* 0x0000000103007819 */ /* 0x000fc800000006ff */
[----:B------:R-:W-:-:S13]  /*e090*/  ISETP.NE.AND P0, PT, R0, RZ, PT ;  /* 0x000000ff0000720c */ /* 0x000fda0003f05270 */
[----:B------:R-:W-:Y:S01]  /*e0a0*/  @P0 FFMA R9, R3, 1.84467440737095516160e+19, RZ ;  /* 0x5f80000003090823 */ /* 0x000fe200000000ff */
[----:B------:R-:W-:Y:S08]  /*e0b0*/  @!P0 MUFU.RCP R8, R3 ;  /* 0x0000000300088308 */ /* 0x000ff00000001000 */
[----:B------:R-:W1:Y:S02]  /*e0c0*/  @P0 MUFU.RCP R0, R9 ;  /* 0x0000000900000308 */ /* 0x000e640000001000 */
[----:B-1----:R-:W-:-:S04]  /*e0d0*/  @P0 FFMA R12, R9, R0, -1 ;  /* 0xbf800000090c0423 */ /* 0x002fc80000000000 */
[----:B------:R-:W-:-:S04]  /*e0e0*/  @P0 FADD.FTZ R13, -R12, -RZ ;  /* 0x800000ff0c0d0221 */ /* 0x000fc80000010100 */
[----:B------:R-:W-:-:S04]  /*e0f0*/  @P0 FFMA R0, R0, R13, R0 ;  /* 0x0000000d00000223 */ /* 0x000fc80000000000 */
[----:B------:R-:W-:Y:S01]  /*e100*/  @P0 FFMA R8, R0, 1.84467440737095516160e+19, RZ ;  /* 0x5f80000000080823 */ /* 0x000fe200000000ff */
[----:B------:R-:W-:Y:S06]  /*e110*/  BRA `(.L_x_145) ;  /* 0x0000000000887947 */ /* 0x000fec0003800000 */
.L_x_144:
[----:B------:R-:W-:-:S05]  /*e120*/  VIADD R24, R21, 0xffffff03 ;  /* 0xffffff0315187836 */ /* 0x000fca0000000000 */
[----:B------:R-:W-:-:S13]  /*e130*/  ISETP.GT.U32.AND P0, PT, R24, 0x1, PT ;  /* 0x000000011800780c */ /* 0x000fda0003f04070 */
[----:B------:R-:W-:Y:S05]  /*e140*/  @P0 BRA `(.L_x_146) ;  /* 0x0000000000780947 */ /* 0x000fea0003800000 */
[----:B------:R-:W-:Y:S02]  /*e150*/  LOP3.LUT R0, R3, 0x7fffff, RZ, 0xc0, !PT ;  /* 0x007fffff03007812 */ /* 0x000fe400078ec0ff */
[----:B------:R-:W-:Y:S02]  /*e160*/  MOV R13, 0x3 ;  /* 0x00000003000d7802 */ /* 0x000fe40000000f00 */
[----:B------:R-:W-:Y:S02]  /*e170*/  LOP3.LUT R0, R0, 0x3f800000, RZ, 0xfc, !PT ;  /* 0x3f80000000007812 */ /* 0x000fe400078efcff */
[----:B------:R-:W-:Y:S02]  /*e180*/  SHF.L.U32 R13, R13, R24, RZ ;  /* 0x000000180d0d7219 */ /* 0x000fe400000006ff */
[----:B------:R-:W1:Y:S02]  /*e190*/  MUFU.RCP R9, R0 ;  /* 0x0000000000097308 */ /* 0x000e640000001000 */
[----:B-1----:R-:W-:-:S04]  /*e1a0*/  FFMA R8, R0, R9, -1 ;  /* 0xbf80000000087423 */ /* 0x002fc80000000009 */
[----:B------:R-:W-:-:S04]  /*e1b0*/  FADD.FTZ R8, -R8, -RZ ;  /* 0x800000ff08087221 */ /* 0x000fc80000010100 */
[CCC-:B------:R-:W-:Y:S01]  /*e1c0*/  FFMA.RM R12, R9.reuse, R8.reuse, R9.reuse ;  /* 0x00000008090c7223 */ /* 0x1c0fe20000004009 */
[----:B------:R-:W-:-:S04]  /*e1d0*/  FFMA.RP R9, R9, R8, R9 ;  /* 0x0000000809097223 */ /* 0x000fc80000008009 */
[C---:B------:R-:W-:Y:S02]  /*e1e0*/  LOP3.LUT R8, R12.reuse, 0x7fffff, RZ, 0xc0, !PT ;  /* 0x007fffff0c087812 */ /* 0x040fe400078ec0ff */
[----:B------:R-:W-:Y:S02]  /*e1f0*/  FSETP.NEU.FTZ.AND P0, PT, R12, R9, PT ;  /* 0x000000090c00720b */ /* 0x000fe40003f1d000 */
[----:B------:R-:W-:Y:S02]  /*e200*/  LOP3.LUT R8, R8, 0x800000, RZ, 0xfc, !PT ;  /* 0x0080000008087812 */ /* 0x000fe400078efcff */
[----:B------:R-:W-:Y:S02]  /*e210*/  SEL R9, RZ, 0xffffffff, !P0 ;  /* 0xffffffffff097807 */ /* 0x000fe40004000000 */
[----:B------:R-:W-:-:S03]  /*e220*/  LOP3.LUT R13, R13, R8, RZ, 0xc0, !PT ;  /* 0x000000080d0d7212 */ /* 0x000fc600078ec0ff */
[----:B------:R-:W-:Y:S01]  /*e230*/  IMAD.MOV R9, RZ, RZ, -R9 ;  /* 0x000000ffff097224 */ /* 0x000fe200078e0a09 */
[----:B------:R-:W-:-:S04]  /*e240*/  SHF.R.U32.HI R13, RZ, R24, R13 ;  /* 0x00000018ff0d7219 */ /* 0x000fc8000001160d */
[--C-:B------:R-:W-:Y:S01]  /*e250*/  LOP3.LUT P1, RZ, R9, R24, R8.reuse, 0xf8, !PT ;  /* 0x0000001809ff7212 */ /* 0x100fe2000782f808 */
[----:B------:R-:W-:Y:S01]  /*e260*/  VIADD R9, R21, 0xffffff04 ;  /* 0xffffff0415097836 */ /* 0x000fe20000000000 */
[C---:B------:R-:W-:Y:S02]  /*e270*/  LOP3.LUT P0, RZ, R13.reuse, 0x1, RZ, 0xc0, !PT ;  /* 0x000000010dff7812 */ /* 0x040fe4000780c0ff */
[----:B------:R-:W-:Y:S02]  /*e280*/  LOP3.LUT P2, RZ, R13, 0x2, RZ, 0xc0, !PT ;  /* 0x000000020dff7812 */ /* 0x000fe4000784c0ff */
[----:B------:R-:W-:Y:S02]  /*e290*/  SHF.R.U32.HI R8, RZ, R9, R8 ;  /* 0x00000009ff087219 */ /* 0x000fe40000011608 */
[----:B------:R-:W-:Y:S02]  /*e2a0*/  PLOP3.LUT P0, PT, P0, P1, P2, 0xe0, 0x0 ;  /* 0x000000000000781c */ /* 0x000fe40000703c20 */
[----:B------:R-:W-:-:S02]  /*e2b0*/  LOP3.LUT P1, RZ, R3, 0x7fffff, RZ, 0xc0, !PT ;  /* 0x007fffff03ff7812 */ /* 0x000fc4000782c0ff */
[----:B------:R-:W-:-:S04]  /*e2c0*/  SEL R0, RZ, 0x1, !P0 ;  /* 0x00000001ff007807 */ /* 0x000fc80004000000 */
[----:B------:R-:W-:-:S04]  /*e2d0*/  IADD3 R0, -R0, RZ, RZ ;  /* 0x000000ff00007210 */ /* 0x000fc80007ffe1ff */
[----:B------:R-:W-:-:S13]  /*e2e0*/  ISETP.GE.AND P0, PT, R0, RZ, PT ;  /* 0x000000ff0000720c */ /* 0x000fda0003f06270 */
[----:B------:R-:W-:-:S05]  /*e2f0*/  @!P0 IADD3 R8, R8, 0x1, RZ ;  /* 0x0000000108088810 */ /* 0x000fca0007ffe0ff */
[----:B------:R-:W-:-:S05]  /*e300*/  @!P1 IMAD.SHL.U32 R8, R8, 0x2, RZ ;  /* 0x0000000208089824 */ /* 0x000fca00078e00ff */
[----:B------:R-:W-:Y:S01]  /*e310*/  LOP3.LUT R8, R8, 0x80000000, R3, 0xf8, !PT ;  /* 0x8000000008087812 */ /* 0x000fe200078ef803 */
[----:B------:R-:W-:Y:S06]  /*e320*/  BRA `(.L_x_145) ;  /* 0x0000000000047947 */ /* 0x000fec0003800000 */
.L_x_146:
[----:B------:R1:W2:Y:S02]  /*e330*/  MUFU.RCP R8, R3 ;  /* 0x0000000300087308 */ /* 0x0002a40000001000 */
.L_x_145:
[----:B------:R-:W-:Y:S05]  /*e340*/  BSYNC B2 ;  /* 0x0000000000027941 */ /* 0x000fea0003800000 */
.L_x_143:
[----:B--2---:R-:W-:Y:S01]  /*e350*/  MOV R0, R8 ;  /* 0x0000000800007202 */ /* 0x004fe20000000f00 */
[----:B------:R-:W-:Y:S01]  /*e360*/  IMAD.MOV.U32 R8, RZ, RZ, R14 ;  /* 0x000000ffff087224 */ /* 0x000fe200078e000e */
[----:B------:R-:W-:-:S04]  /*e370*/  MOV R9, 0x0 ;  /* 0x0000000000097802 */ /* 0x000fc80000000f00 */
[----:B-1----:R-:W-:Y:S05]  /*e380*/  RET.REL.NODEC R8 `(_ZN7cutlass13device_kernelINS_4fmha6kernel28FmhaKernelTmaWarpSpecializedINS1_10collective30FmhaMainloopTmaWarpSpecializedINS_6half_tEffN4cute5tupleIJNS7_1CILi128EEESA_NS9_ILi96EEEEEENS8_IJiNS9_ILi1EEENS8_IJiiEEEEEESF_SF_NS4_12CausalFusionEJNS2_6OptionILNS2_3TagE0ENS9_ILb1EEEEENSH_ILSI_2ESJ_EEEEENS4_15FmhaFwdEpilogueIS6_fNS8_IJNS9_ILi64EEESB_SA_EEEEENS2_23PersistentTileSchedulerEJSK_SL_EEEEEvNT_6ParamsE) ;  /* 0xffffff1c081c7950 */ /* 0x002fea0003c3ffff */
.L_x_147:
[----:B------:R-:W-:-:S00]  /*e390*/  BRA `(.L_x_147) ;  /* 0xfffffffc00fc7947 */ /* 0x000fc0000383ffff */
[----:B------:R-:W-:-:S00]  /*e3a0*/  NOP ;  /* 0x0000000000007918 */ /* 0x000fc00000000000 */
        /* <DEDUP_REMOVED lines=13> */
.L_x_148:


//--------------------- .nv.global.init           --------------------------
	.section	.nv.global.init,"aw",@progbits
.nv.global.init:
	.type		$str$24,@object
	.size		$str$24,($str$25 - $str$24)
$str$24:
        /*0000*/ 	.byte	0x28, 0x61, 0x64, 0x64, 0x72, 0x65, 0x73, 0x73, 0x20, 0x26, 0x20, 0x6d, 0x61, 0x73, 0x6b, 0x29
        /*0010*/ 	.byte	0x20, 0x3d, 0x3d, 0x20, 0x30, 0x00
	.type		$str$25,@object
	.size		$str$25,(__unnamed_1 - $str$25)
$str$25:
        /*0016*/ 	.byte	0x2f, 0x74, 0x6d, 0x70, 0x2f, 0x63, 0x75, 0x74, 0x6c, 0x61, 0x73, 0x73, 0x5f, 0x73, 0x77, 0x65
        /*0026*/ 	.byte	0x65, 0x70, 0x5f, 0x73, 0x72, 0x63, 0x2f, 0x69, 0x6e, 0x63, 0x6c, 0x75, 0x64, 0x65, 0x2f, 0x63
        /*0036*/ 	.byte	0x75, 0x74, 0x65, 0x2f, 0x70, 0x6f, 0x69, 0x6e, 0x74, 0x65, 0x72, 0x5f, 0x66, 0x6c, 0x61, 0x67
        /*0046*/ 	.byte	0x67, 0x65, 0x64, 0x2e, 0x68, 0x70, 0x70, 0x00
	.type		__unnamed_1,@object
	.size		__unnamed_1,(__unnamed_2 - __unnamed_1)
__unnamed_1:
        /*004e*/ 	.byte	0x61, 0x75, 0x74, 0x6f, 0x20, 0x63, 0x75, 0x74, 0x65, 0x3a, 0x3a, 0x61, 0x73, 0x5f, 0x70, 0x6f
        /* <DEDUP_REMOVED lines=27> */
        /*020e*/ 	.byte	0x3e, 0x3e, 0x3e, 0x3e, 0x3e, 0x5d, 0x00
	.type		__unnamed_2,@object
	.size		__unnamed_2,(.L_1 - __unnamed_2)
__unnamed_2:
        /* <DEDUP_REMOVED lines=29> */
.L_1:


//--------------------- .nv.shared._ZN7cutlass13device_kernelINS_4fmha6kernel28FmhaKernelTmaWarpSpecializedINS1_10collective30FmhaMainloopTmaWarpSpecializedINS_6half_tEffN4cute5tupleIJNS7_1CILi128EEESA_NS9_ILi96EEEEEENS8_IJiNS9_ILi1EEENS8_IJiiEEEEEESF_SF_NS4_12CausalFusionEJNS2_6OptionILNS2_3TagE0ENS9_ILb1EEEEENSH_ILSI_2ESJ_EEEEENS4_15FmhaFwdEpilogueIS6_fNS8_IJNS9_ILi64EEESB_SA_EEEEENS2_23PersistentTileSchedulerEJSK_SL_EEEEEvNT_6ParamsE --------------------------
	.section	.nv.shared._ZN7cutlass13device_kernelINS_4fmha6kernel28FmhaKernelTmaWarpSpecializedINS1_10collective30FmhaMainloopTmaWarpSpecializedINS_6half_tEffN4cute5tupleIJNS7_1CILi128EEESA_NS9_ILi96EEEEEENS8_IJiNS9_ILi1EEENS8_IJiiEEEEEESF_SF_NS4_12CausalFusionEJNS2_6OptionILNS2_3TagE0ENS9_ILb1EEEEENSH_ILSI_2ESJ_EEEEENS4_15FmhaFwdEpilogueIS6_fNS8_IJNS9_ILi64EEESB_SA_EEEEENS2_23PersistentTileSchedulerEJSK_SL_EEEEEvNT_6ParamsE,"aw",@nobits
	.sectionflags	@""
	.align	16
	.zero		1024


//--------------------- .nv.shared.reserved.0     --------------------------
	.section	.nv.shared.reserved.0,"aw",@nobits
	.weak		__nv_reservedSMEM_offset_0_alias
	.size		__nv_reservedSMEM_offset_0_alias, 0, 0
	.other		__nv_reservedSMEM_offset_0_alias,@"STO_CUDA_RESERVED_SHARED STV_DEFAULT"
__nv_reservedSMEM_offset_0_alias:
	.zero		0


//--------------------- .nv.global                --------------------------
	.section	.nv.global,"aw",@nobits
.nv.global:
	.type		_ZN39_INTERNAL_4f46f8b3_4_k_cu_ab247f33_33574cute1_E,@object
	.size		_ZN39_INTERNAL_4f46f8b3_4_k_cu_ab247f33_33574cute1_E,(_ZN39_INTERNAL_4f46f8b3_4_k_cu_ab247f33_33574cuda3std3__45__cpo6cbeginE - _ZN39_INTERNAL_4f46f8b3_4_k_cu_ab247f33_33574cute1_E)
_ZN39_INTERNAL_4f46f8b3_4_k_cu_ab247f33_33574cute1_E:
	.zero		1
	.type		_ZN39_INTERNAL_4f46f8b3_4_k_cu_ab247f33_33574cuda3std3__45__cpo6cbeginE,@object
	.size		_ZN39_INTERNAL_4f46f8b3_4_k_cu_ab247f33_33574cuda3std3__45__cpo6cbeginE,(_ZN39_INTERNAL_4f46f8b3_4_k_cu_ab247f33_33574cuda3std3__48in_placeE - _ZN39_INTERNAL_4f46f8b3_4_k_cu_ab247f33_33574cuda3std3__45__cpo6cbeginE)
_ZN39_INTERNAL_4f46f8b3_4_k_cu_ab247f33_33574cuda3std3__45__cpo6cbeginE:
	.zero		1
	.type		_ZN39_INTERNAL_4f46f8b3_4_k_cu_ab247f33_33574cuda3std3__48in_placeE,@object
	.size		_ZN39_INTERNAL_4f46f8b3_4_k_cu_ab247f33_33574cuda3std3__48in_placeE,(_ZN39_INTERNAL_4f46f8b3_4_k_cu_ab247f33_33574cuda3std6ranges3__45__cpo9iter_moveE - _ZN39_INTERNAL_4f46f8b3_4_k_cu_ab247f33_33574cuda3std3__48in_placeE)
_ZN39_INTERNAL_4f46f8b3_4_k_cu_ab247f33_33574cuda3std3__48in_placeE:
	.zero		1
	.type		_ZN39_INTERNAL_4f46f8b3_4_k_cu_ab247f33_33574cuda3std6ranges3__45__cpo9iter_moveE,@object
	.size		_ZN39_INTERNAL_4f46f8b3_4_k_cu_ab247f33_33574cuda3std6ranges3__45__cpo9iter_moveE,(_ZN39_INTERNAL_4f46f8b3_4_k_cu_ab247f33_33574cuda3std3__45__cpo5beginE - _ZN39_INTERNAL_4f46f8b3_4_k_cu_ab247f33_33574cuda3std6ranges3__45__cpo9iter_moveE)
_ZN39_INTERNAL_4f46f8b3_4_k_cu_ab247f33_33574cuda3std6ranges3__45__cpo9iter_moveE:
	.zero		1
	.type		_ZN39_INTERNAL_4f46f8b3_4_k_cu_ab247f33_33574cuda3std3__45__cpo5beginE,@object
	.size		_ZN39_INTERNAL_4f46f8b3_4_k_cu_ab247f33_33574cuda3std3__45__cpo5beginE,(_ZN39_INTERNAL_4f46f8b3_4_k_cu_ab247f33_33574cuda3std3__441_GLOBAL__N__4f46f8b3_4_k_cu_ab247f33_33576ignoreE - _ZN39_INTERNAL_4f46f8b3_4_k_cu_ab247f33_33574cuda3std3__45__cpo5beginE)
_ZN39_INTERNAL_4f46f8b3_4_k_cu_ab247f33_33574cuda3std3__45__cpo5beginE:
	.zero		1
	.type		_ZN39_INTERNAL_4f46f8b3_4_k_cu_ab247f33_33574cuda3std3__441_GLOBAL__N__4f46f8b3_4_k_cu_ab247f33_33576ignoreE,@object
	.size		_ZN39_INTERNAL_4f46f8b3_4_k_cu_ab247f33_33574cuda3std3__441_GLOBAL__N__4f46f8b3_4_k_cu_ab247f33_33576ignoreE,(_ZN39_INTERNAL_4f46f8b3_4_k_cu_ab247f33_33574cute7productE - _ZN39_INTERNAL_4f46f8b3_4_k_cu_ab247f33_33574cuda3std3__441_GLOBAL__N__4f46f8b3_4_k_cu_ab247f33_33576ignoreE)
_ZN39_INTERNAL_4f46f8b3_4_k_cu_ab247f33_33574cuda3std3__441_GLOBAL__N__4f46f8b3_4_k_cu_ab247f33_33576ignoreE:
	.zero		1
	.type		_ZN39_INTERNAL_4f46f8b3_4_k_cu_ab247f33_33574cute7productE,@object
	.size		_ZN39_INTERNAL_4f46f8b3_4_k_cu_ab247f33_33574cute7productE,(_ZN39_INTERNAL_4f46f8b3_4_k_cu_ab247f33_33574cuda3std3__45__cpo3endE - _ZN39_INTERNAL_4f46f8b3_4_k_cu_ab247f33_33574cute7productE)
_ZN39_INTERNAL_4f46f8b3_4_k_cu_ab247f33_33574cute7productE:
	.zero		1
	.type		_ZN39_INTERNAL_4f46f8b3_4_k_cu_ab247f33_33574cuda3std3__45__cpo3endE,@object
	.size		_ZN39_INTERNAL_4f46f8b3_4_k_cu_ab247f33_33574cuda3std3__45__cpo3endE,(_ZN39_INTERNAL_4f46f8b3_4_k_cu_ab247f33_33574cuda3std3__419piecewise_constructE - _ZN39_INTERNAL_4f46f8b3_4_k_cu_ab247f33_33574cuda3std3__45__cpo3endE)
_ZN39_INTERNAL_4f46f8b3_4_k_cu_ab247f33_33574cuda3std3__45__cpo3endE:
	.zero		1
	.type		_ZN39_INTERNAL_4f46f8b3_4_k_cu_ab247f33_33574cuda3std3__419piecewise_constructE,@object
	.size		_ZN39_INTERNAL_4f46f8b3_4_k_cu_ab247f33_33574cuda3std3__419piecewise_constructE,(_ZN39_INTERNAL_4f46f8b3_4_k_cu_ab247f33_33574cuda3std3__45__cpo4cendE - _ZN39_INTERNAL_4f46f8b3_4_k_cu_ab247f33_33574cuda3std3__419piecewise_constructE)
_ZN39_INTERNAL_4f46f8b3_4_k_cu_ab247f33_33574cuda3std3__419piecewise_constructE:
	.zero		1
	.type		_ZN39_INTERNAL_4f46f8b3_4_k_cu_ab247f33_33574cuda3std3__45__cpo4cendE,@object
	.size		_ZN39_INTERNAL_4f46f8b3_4_k_cu_ab247f33_33574cuda3std3__45__cpo4cendE,(_ZN39_INTERNAL_4f46f8b3_4_k_cu_ab247f33_33574cuda3std6ranges3__45__cpo4swapE - _ZN39_INTERNAL_4f46f8b3_4_k_cu_ab247f33_33574cuda3std3__45__cpo4cendE)
_ZN39_INTERNAL_4f46f8b3_4_k_cu_ab247f33_33574cuda3std3__45__cpo4cendE:
	.zero		1
	.type		_ZN39_INTERNAL_4f46f8b3_4_k_cu_ab247f33_33574cuda3std6ranges3__45__cpo4swapE,@object
	.size		_ZN39_INTERNAL_4f46f8b3_4_k_cu_ab247f33_33574cuda3std6ranges3__45__cpo4swapE,(.L_9 - _ZN39_INTERNAL_4f46f8b3_4_k_cu_ab247f33_33574cuda3std6ranges3__45__cpo4swapE)
_ZN39_INTERNAL_4f46f8b3_4_k_cu_ab247f33_33574cuda3std6ranges3__45__cpo4swapE:
	.zero		1
.L_9:


//--------------------- .nv.constant0._ZN7cutlass13device_kernelINS_4fmha6kernel28FmhaKernelTmaWarpSpecializedINS1_10collective30FmhaMainloopTmaWarpSpecializedINS_6half_tEffN4cute5tupleIJNS7_1CILi128EEESA_NS9_ILi96EEEEEENS8_IJiNS9_ILi1EEENS8_IJiiEEEEEESF_SF_NS4_12CausalFusionEJNS2_6OptionILNS2_3TagE0ENS9_ILb1EEEEENSH_ILSI_2ESJ_EEEEENS4_15FmhaFwdEpilogueIS6_fNS8_IJNS9_ILi64EEESB_SA_EEEEENS2_23PersistentTileSchedulerEJSK_SL_EEEEEvNT_6ParamsE --------------------------
	.section	.nv.constant0._ZN7cutlass13device_kernelINS_4fmha6kernel28FmhaKernelTmaWarpSpecializedINS1_10collective30FmhaMainloopTmaWarpSpecializedINS_6half_tEffN4cute5tupleIJNS7_1CILi128EEESA_NS9_ILi96EEEEEENS8_IJiNS9_ILi1EEENS8_IJiiEEEEEESF_SF_NS4_12CausalFusionEJNS2_6OptionILNS2_3TagE0ENS9_ILb1EEEEENSH_ILSI_2ESJ_EEEEENS4_15FmhaFwdEpilogueIS6_fNS8_IJNS9_ILi64EEESB_SA_EEEEENS2_23PersistentTileSchedulerEJSK_SL_EEEEEvNT_6ParamsE,"a",@progbits
	.sectionflags	@""
	.align	4
.nv.constant0._ZN7cutlass13device_kernelINS_4fmha6kernel28FmhaKernelTmaWarpSpecializedINS1_10collective30FmhaMainloopTmaWarpSpecializedINS_6half_tEffN4cute5tupleIJNS7_1CILi128EEESA_NS9_ILi96EEEEEENS8_IJiNS9_ILi1EEENS8_IJiiEEEEEESF_SF_NS4_12CausalFusionEJNS2_6OptionILNS2_3TagE0ENS9_ILb1EEEEENSH_ILSI_2ESJ_EEEEENS4_15FmhaFwdEpilogueIS6_fNS8_IJNS9_ILi64EEESB_SA_EEEEENS2_23PersistentTileSchedulerEJSK_SL_EEEEEvNT_6ParamsE:
	.zero		2688


//--------------------- SYMBOLS --------------------------

	.type		.nv.reservedSmem.offset0,@object
	.size		.nv.reservedSmem.offset0,0x4
	.type		__assertfail,@function
